//
// Generated by NVIDIA NVVM Compiler
//
// Compiler Build ID: CL-36424714
// Cuda compilation tools, release 13.0, V13.0.88
// Based on NVVM 20.0.0
//

.version 9.0
.target sm_100
.address_size 64

	// .globl	_Z12setup_kernelP17curandStateXORWOW
.global .align 4 .b8 precalc_xorwow_matrix[102400];
.global .align 4 .b8 precalc_xorwow_offset_matrix[102400];
.global .align 4 .b8 mrg32k3aM1[2304];
.global .align 4 .b8 mrg32k3aM2[2304];
.global .align 4 .b8 mrg32k3aM1SubSeq[2016];
.global .align 4 .b8 mrg32k3aM2SubSeq[2016];
.global .align 4 .b8 mrg32k3aM1Seq[2304];
.global .align 4 .b8 mrg32k3aM2Seq[2304];
.const .align 8 .b8 __cr_lgamma_table[72];

.visible .entry _Z12setup_kernelP17curandStateXORWOW(
	.param .u64 .ptr .align 1 _Z12setup_kernelP17curandStateXORWOW_param_0
)
{
	.reg .pred 	%p<24>;
	.reg .b32 	%r<406>;
	.reg .b64 	%rd<18>;

	ld.param.u64 	%rd8, [_Z12setup_kernelP17curandStateXORWOW_param_0];
	cvta.to.global.u64 	%rd9, %rd8;
	mov.u32 	%r182, %tid.x;
	mov.u32 	%r183, %ctaid.x;
	shl.b32 	%r184, %r183, 6;
	add.s32 	%r185, %r184, %r182;
	cvt.s64.s32 	%rd17, %r185;
	mul.wide.s32 	%rd10, %r185, 48;
	add.s64 	%rd2, %rd9, %rd10;
	mov.b32 	%r186, 1593684748;
	mov.b32 	%r187, 832094735;
	st.global.v2.u32 	[%rd2], {%r187, %r186};
	mov.b32 	%r188, -123459836;
	mov.b32 	%r189, 1111207954;
	st.global.v2.u32 	[%rd2+8], {%r189, %r188};
	mov.b32 	%r190, 1476011280;
	mov.b32 	%r191, -589760388;
	st.global.v2.u32 	[%rd2+16], {%r191, %r190};
	setp.eq.s32 	%p1, %r185, 0;
	@%p1 bra 	$L__BB0_42;
	mov.b32 	%r312, 0;
	mov.u64 	%rd12, precalc_xorwow_matrix;
$L__BB0_2:
	and.b64  	%rd4, %rd17, 3;
	setp.eq.s64 	%p2, %rd4, 0;
	@%p2 bra 	$L__BB0_41;
	mul.wide.u32 	%rd11, %r312, 3200;
	add.s64 	%rd5, %rd12, %rd11;
	cvt.u32.u64 	%r2, %rd4;
	mov.b32 	%r313, 0;
$L__BB0_4:
	mov.b32 	%r326, 0;
	mov.u32 	%r327, %r326;
	mov.u32 	%r328, %r326;
	mov.u32 	%r329, %r326;
	mov.u32 	%r330, %r326;
	mov.u32 	%r319, %r326;
$L__BB0_5:
	mul.wide.u32 	%rd13, %r319, 4;
	add.s64 	%rd14, %rd2, %rd13;
	ld.global.u32 	%r10, [%rd14+4];
	shl.b32 	%r11, %r319, 5;
	mov.b32 	%r325, 0;
$L__BB0_6:
	.pragma "nounroll";
	shr.u32 	%r196, %r10, %r325;
	and.b32  	%r197, %r196, 1;
	setp.eq.b32 	%p3, %r197, 1;
	not.pred 	%p4, %p3;
	add.s32 	%r198, %r11, %r325;
	mul.lo.s32 	%r199, %r198, 5;
	mul.wide.u32 	%rd15, %r199, 4;
	add.s64 	%rd6, %rd5, %rd15;
	@%p4 bra 	$L__BB0_8;
	ld.global.u32 	%r200, [%rd6];
	xor.b32  	%r330, %r330, %r200;
	ld.global.u32 	%r201, [%rd6+4];
	xor.b32  	%r329, %r329, %r201;
	ld.global.u32 	%r202, [%rd6+8];
	xor.b32  	%r328, %r328, %r202;
	ld.global.u32 	%r203, [%rd6+12];
	xor.b32  	%r327, %r327, %r203;
	ld.global.u32 	%r204, [%rd6+16];
	xor.b32  	%r326, %r326, %r204;
$L__BB0_8:
	and.b32  	%r206, %r196, 2;
	setp.eq.s32 	%p5, %r206, 0;
	@%p5 bra 	$L__BB0_10;
	ld.global.u32 	%r207, [%rd6+20];
	xor.b32  	%r330, %r330, %r207;
	ld.global.u32 	%r208, [%rd6+24];
	xor.b32  	%r329, %r329, %r208;
	ld.global.u32 	%r209, [%rd6+28];
	xor.b32  	%r328, %r328, %r209;
	ld.global.u32 	%r210, [%rd6+32];
	xor.b32  	%r327, %r327, %r210;
	ld.global.u32 	%r211, [%rd6+36];
	xor.b32  	%r326, %r326, %r211;
$L__BB0_10:
	and.b32  	%r213, %r196, 4;
	setp.eq.s32 	%p6, %r213, 0;
	@%p6 bra 	$L__BB0_12;
	ld.global.u32 	%r214, [%rd6+40];
	xor.b32  	%r330, %r330, %r214;
	ld.global.u32 	%r215, [%rd6+44];
	xor.b32  	%r329, %r329, %r215;
	ld.global.u32 	%r216, [%rd6+48];
	xor.b32  	%r328, %r328, %r216;
	ld.global.u32 	%r217, [%rd6+52];
	xor.b32  	%r327, %r327, %r217;
	ld.global.u32 	%r218, [%rd6+56];
	xor.b32  	%r326, %r326, %r218;
$L__BB0_12:
	and.b32  	%r220, %r196, 8;
	setp.eq.s32 	%p7, %r220, 0;
	@%p7 bra 	$L__BB0_14;
	ld.global.u32 	%r221, [%rd6+60];
	xor.b32  	%r330, %r330, %r221;
	ld.global.u32 	%r222, [%rd6+64];
	xor.b32  	%r329, %r329, %r222;
	ld.global.u32 	%r223, [%rd6+68];
	xor.b32  	%r328, %r328, %r223;
	ld.global.u32 	%r224, [%rd6+72];
	xor.b32  	%r327, %r327, %r224;
	ld.global.u32 	%r225, [%rd6+76];
	xor.b32  	%r326, %r326, %r225;
$L__BB0_14:
	and.b32  	%r227, %r196, 16;
	setp.eq.s32 	%p8, %r227, 0;
	@%p8 bra 	$L__BB0_16;
	ld.global.u32 	%r228, [%rd6+80];
	xor.b32  	%r330, %r330, %r228;
	ld.global.u32 	%r229, [%rd6+84];
	xor.b32  	%r329, %r329, %r229;
	ld.global.u32 	%r230, [%rd6+88];
	xor.b32  	%r328, %r328, %r230;
	ld.global.u32 	%r231, [%rd6+92];
	xor.b32  	%r327, %r327, %r231;
	ld.global.u32 	%r232, [%rd6+96];
	xor.b32  	%r326, %r326, %r232;
$L__BB0_16:
	and.b32  	%r234, %r196, 32;
	setp.eq.s32 	%p9, %r234, 0;
	@%p9 bra 	$L__BB0_18;
	ld.global.u32 	%r235, [%rd6+100];
	xor.b32  	%r330, %r330, %r235;
	ld.global.u32 	%r236, [%rd6+104];
	xor.b32  	%r329, %r329, %r236;
	ld.global.u32 	%r237, [%rd6+108];
	xor.b32  	%r328, %r328, %r237;
	ld.global.u32 	%r238, [%rd6+112];
	xor.b32  	%r327, %r327, %r238;
	ld.global.u32 	%r239, [%rd6+116];
	xor.b32  	%r326, %r326, %r239;
$L__BB0_18:
	and.b32  	%r241, %r196, 64;
	setp.eq.s32 	%p10, %r241, 0;
	@%p10 bra 	$L__BB0_20;
	ld.global.u32 	%r242, [%rd6+120];
	xor.b32  	%r330, %r330, %r242;
	ld.global.u32 	%r243, [%rd6+124];
	xor.b32  	%r329, %r329, %r243;
	ld.global.u32 	%r244, [%rd6+128];
	xor.b32  	%r328, %r328, %r244;
	ld.global.u32 	%r245, [%rd6+132];
	xor.b32  	%r327, %r327, %r245;
	ld.global.u32 	%r246, [%rd6+136];
	xor.b32  	%r326, %r326, %r246;
$L__BB0_20:
	and.b32  	%r248, %r196, 128;
	setp.eq.s32 	%p11, %r248, 0;
	@%p11 bra 	$L__BB0_22;
	ld.global.u32 	%r249, [%rd6+140];
	xor.b32  	%r330, %r330, %r249;
	ld.global.u32 	%r250, [%rd6+144];
	xor.b32  	%r329, %r329, %r250;
	ld.global.u32 	%r251, [%rd6+148];
	xor.b32  	%r328, %r328, %r251;
	ld.global.u32 	%r252, [%rd6+152];
	xor.b32  	%r327, %r327, %r252;
	ld.global.u32 	%r253, [%rd6+156];
	xor.b32  	%r326, %r326, %r253;
$L__BB0_22:
	and.b32  	%r255, %r196, 256;
	setp.eq.s32 	%p12, %r255, 0;
	@%p12 bra 	$L__BB0_24;
	ld.global.u32 	%r256, [%rd6+160];
	xor.b32  	%r330, %r330, %r256;
	ld.global.u32 	%r257, [%rd6+164];
	xor.b32  	%r329, %r329, %r257;
	ld.global.u32 	%r258, [%rd6+168];
	xor.b32  	%r328, %r328, %r258;
	ld.global.u32 	%r259, [%rd6+172];
	xor.b32  	%r327, %r327, %r259;
	ld.global.u32 	%r260, [%rd6+176];
	xor.b32  	%r326, %r326, %r260;
$L__BB0_24:
	and.b32  	%r262, %r196, 512;
	setp.eq.s32 	%p13, %r262, 0;
	@%p13 bra 	$L__BB0_26;
	ld.global.u32 	%r263, [%rd6+180];
	xor.b32  	%r330, %r330, %r263;
	ld.global.u32 	%r264, [%rd6+184];
	xor.b32  	%r329, %r329, %r264;
	ld.global.u32 	%r265, [%rd6+188];
	xor.b32  	%r328, %r328, %r265;
	ld.global.u32 	%r266, [%rd6+192];
	xor.b32  	%r327, %r327, %r266;
	ld.global.u32 	%r267, [%rd6+196];
	xor.b32  	%r326, %r326, %r267;
$L__BB0_26:
	and.b32  	%r269, %r196, 1024;
	setp.eq.s32 	%p14, %r269, 0;
	@%p14 bra 	$L__BB0_28;
	ld.global.u32 	%r270, [%rd6+200];
	xor.b32  	%r330, %r330, %r270;
	ld.global.u32 	%r271, [%rd6+204];
	xor.b32  	%r329, %r329, %r271;
	ld.global.u32 	%r272, [%rd6+208];
	xor.b32  	%r328, %r328, %r272;
	ld.global.u32 	%r273, [%rd6+212];
	xor.b32  	%r327, %r327, %r273;
	ld.global.u32 	%r274, [%rd6+216];
	xor.b32  	%r326, %r326, %r274;
$L__BB0_28:
	and.b32  	%r276, %r196, 2048;
	setp.eq.s32 	%p15, %r276, 0;
	@%p15 bra 	$L__BB0_30;
	ld.global.u32 	%r277, [%rd6+220];
	xor.b32  	%r330, %r330, %r277;
	ld.global.u32 	%r278, [%rd6+224];
	xor.b32  	%r329, %r329, %r278;
	ld.global.u32 	%r279, [%rd6+228];
	xor.b32  	%r328, %r328, %r279;
	ld.global.u32 	%r280, [%rd6+232];
	xor.b32  	%r327, %r327, %r280;
	ld.global.u32 	%r281, [%rd6+236];
	xor.b32  	%r326, %r326, %r281;
$L__BB0_30:
	and.b32  	%r283, %r196, 4096;
	setp.eq.s32 	%p16, %r283, 0;
	@%p16 bra 	$L__BB0_32;
	ld.global.u32 	%r284, [%rd6+240];
	xor.b32  	%r330, %r330, %r284;
	ld.global.u32 	%r285, [%rd6+244];
	xor.b32  	%r329, %r329, %r285;
	ld.global.u32 	%r286, [%rd6+248];
	xor.b32  	%r328, %r328, %r286;
	ld.global.u32 	%r287, [%rd6+252];
	xor.b32  	%r327, %r327, %r287;
	ld.global.u32 	%r288, [%rd6+256];
	xor.b32  	%r326, %r326, %r288;
$L__BB0_32:
	and.b32  	%r290, %r196, 8192;
	setp.eq.s32 	%p17, %r290, 0;
	@%p17 bra 	$L__BB0_34;
	ld.global.u32 	%r291, [%rd6+260];
	xor.b32  	%r330, %r330, %r291;
	ld.global.u32 	%r292, [%rd6+264];
	xor.b32  	%r329, %r329, %r292;
	ld.global.u32 	%r293, [%rd6+268];
	xor.b32  	%r328, %r328, %r293;
	ld.global.u32 	%r294, [%rd6+272];
	xor.b32  	%r327, %r327, %r294;
	ld.global.u32 	%r295, [%rd6+276];
	xor.b32  	%r326, %r326, %r295;
$L__BB0_34:
	and.b32  	%r297, %r196, 16384;
	setp.eq.s32 	%p18, %r297, 0;
	@%p18 bra 	$L__BB0_36;
	ld.global.u32 	%r298, [%rd6+280];
	xor.b32  	%r330, %r330, %r298;
	ld.global.u32 	%r299, [%rd6+284];
	xor.b32  	%r329, %r329, %r299;
	ld.global.u32 	%r300, [%rd6+288];
	xor.b32  	%r328, %r328, %r300;
	ld.global.u32 	%r301, [%rd6+292];
	xor.b32  	%r327, %r327, %r301;
	ld.global.u32 	%r302, [%rd6+296];
	xor.b32  	%r326, %r326, %r302;
$L__BB0_36:
	and.b32  	%r304, %r196, 32768;
	setp.eq.s32 	%p19, %r304, 0;
	@%p19 bra 	$L__BB0_38;
	ld.global.u32 	%r305, [%rd6+300];
	xor.b32  	%r330, %r330, %r305;
	ld.global.u32 	%r306, [%rd6+304];
	xor.b32  	%r329, %r329, %r306;
	ld.global.u32 	%r307, [%rd6+308];
	xor.b32  	%r328, %r328, %r307;
	ld.global.u32 	%r308, [%rd6+312];
	xor.b32  	%r327, %r327, %r308;
	ld.global.u32 	%r309, [%rd6+316];
	xor.b32  	%r326, %r326, %r309;
$L__BB0_38:
	add.s32 	%r325, %r325, 16;
	setp.ne.s32 	%p20, %r325, 32;
	@%p20 bra 	$L__BB0_6;
	mad.lo.s32 	%r310, %r319, -31, %r11;
	add.s32 	%r319, %r310, 1;
	setp.ne.s32 	%p21, %r319, 5;
	@%p21 bra 	$L__BB0_5;
	st.global.u32 	[%rd2+4], %r330;
	st.global.u32 	[%rd2+8], %r329;
	st.global.u32 	[%rd2+12], %r328;
	st.global.u32 	[%rd2+16], %r327;
	st.global.u32 	[%rd2+20], %r326;
	add.s32 	%r313, %r313, 1;
	setp.lt.u32 	%p22, %r313, %r2;
	@%p22 bra 	$L__BB0_4;
$L__BB0_41:
	shr.u64 	%rd7, %rd17, 2;
	add.s32 	%r312, %r312, 1;
	setp.gt.u64 	%p23, %rd17, 3;
	mov.u64 	%rd17, %rd7;
	@%p23 bra 	$L__BB0_2;
$L__BB0_42:
	mov.b32 	%r311, 0;
	st.global.v2.u32 	[%rd2+24], {%r311, %r311};
	st.global.u32 	[%rd2+32], %r311;
	mov.b64 	%rd16, 0;
	st.global.u64 	[%rd2+40], %rd16;
	ret;

}
	// .globl	_Z22generate_normal_kernelP17curandStateXORWOWiPf
.visible .entry _Z22generate_normal_kernelP17curandStateXORWOWiPf(
	.param .u64 .ptr .align 1 _Z22generate_normal_kernelP17curandStateXORWOWiPf_param_0,
	.param .u32 _Z22generate_normal_kernelP17curandStateXORWOWiPf_param_1,
	.param .u64 .ptr .align 1 _Z22generate_normal_kernelP17curandStateXORWOWiPf_param_2
)
{
	.reg .pred 	%p<21>;
	.reg .b32 	%r<140>;
	.reg .b32 	%f<127>;
	.reg .b64 	%rd<9>;
	.reg .b64 	%fd<2>;

	ld.param.u64 	%rd3, [_Z22generate_normal_kernelP17curandStateXORWOWiPf_param_0];
	ld.param.u32 	%r47, [_Z22generate_normal_kernelP17curandStateXORWOWiPf_param_1];
	ld.param.u64 	%rd2, [_Z22generate_normal_kernelP17curandStateXORWOWiPf_param_2];
	cvta.to.global.u64 	%rd4, %rd3;
	mov.u32 	%r48, %tid.x;
	mov.u32 	%r49, %ctaid.x;
	shl.b32 	%r50, %r49, 6;
	add.s32 	%r1, %r50, %r48;
	mul.wide.s32 	%rd5, %r1, 48;
	add.s64 	%rd1, %rd4, %rd5;
	ld.global.v2.u32 	{%r139, %r138}, [%rd1];
	ld.global.v2.u32 	{%r137, %r119}, [%rd1+8];
	ld.global.v2.u32 	{%r120, %r121}, [%rd1+16];
	ld.global.v2.u32 	{%r8, %r9}, [%rd1+24];
	ld.global.f32 	%f1, [%rd1+32];
	ld.global.f64 	%fd1, [%rd1+40];
	shr.u32 	%r51, %r47, 31;
	add.s32 	%r52, %r47, %r51;
	shr.s32 	%r10, %r52, 1;
	setp.lt.s32 	%p1, %r47, 2;
	mov.f32 	%f126, 0f00000000;
	mov.u32 	%r134, %r121;
	mov.u32 	%r135, %r120;
	mov.u32 	%r136, %r119;
	@%p1 bra 	$L__BB1_7;
	and.b32  	%r54, %r47, 2147483646;
	setp.eq.s32 	%p2, %r54, 2;
	mov.f32 	%f126, 0f00000000;
	mov.u32 	%r128, %r139;
	@%p2 bra 	$L__BB1_5;
	add.s32 	%r117, %r139, 724874;
	and.b32  	%r55, %r10, 1073741822;
	neg.s32 	%r116, %r55;
	mov.f32 	%f126, 0f00000000;
$L__BB1_3:
	mov.u32 	%r19, %r121;
	shr.u32 	%r56, %r138, 2;
	xor.b32  	%r57, %r56, %r138;
	shl.b32 	%r58, %r19, 4;
	shl.b32 	%r59, %r57, 1;
	xor.b32  	%r60, %r58, %r59;
	xor.b32  	%r61, %r60, %r19;
	xor.b32  	%r20, %r61, %r57;
	add.s32 	%r62, %r117, %r20;
	add.s32 	%r63, %r62, -362437;
	shr.u32 	%r64, %r137, 2;
	xor.b32  	%r65, %r64, %r137;
	shl.b32 	%r66, %r20, 4;
	shl.b32 	%r67, %r65, 1;
	xor.b32  	%r68, %r67, %r66;
	xor.b32  	%r69, %r68, %r65;
	xor.b32  	%r136, %r69, %r20;
	add.s32 	%r70, %r117, %r136;
	cvt.rn.f32.u32 	%f12, %r63;
	fma.rn.f32 	%f13, %f12, 0f2F800000, 0f2F000000;
	cvt.rn.f32.u32 	%f14, %r70;
	fma.rn.f32 	%f15, %f14, 0f30C90FDB, 0f30490FDB;
	setp.lt.f32 	%p3, %f13, 0f00800000;
	mul.f32 	%f16, %f13, 0f4B000000;
	selp.f32 	%f17, %f16, %f13, %p3;
	selp.f32 	%f18, 0fC1B80000, 0f00000000, %p3;
	mov.b32 	%r71, %f17;
	add.s32 	%r72, %r71, -1059760811;
	and.b32  	%r73, %r72, -8388608;
	sub.s32 	%r74, %r71, %r73;
	mov.b32 	%f19, %r74;
	cvt.rn.f32.s32 	%f20, %r73;
	fma.rn.f32 	%f21, %f20, 0f34000000, %f18;
	add.f32 	%f22, %f19, 0fBF800000;
	fma.rn.f32 	%f23, %f22, 0fBE055027, 0f3E1039F6;
	fma.rn.f32 	%f24, %f23, %f22, 0fBDF8CDCC;
	fma.rn.f32 	%f25, %f24, %f22, 0f3E0F2955;
	fma.rn.f32 	%f26, %f25, %f22, 0fBE2AD8B9;
	fma.rn.f32 	%f27, %f26, %f22, 0f3E4CED0B;
	fma.rn.f32 	%f28, %f27, %f22, 0fBE7FFF22;
	fma.rn.f32 	%f29, %f28, %f22, 0f3EAAAA78;
	fma.rn.f32 	%f30, %f29, %f22, 0fBF000000;
	mul.f32 	%f31, %f22, %f30;
	fma.rn.f32 	%f32, %f31, %f22, %f22;
	fma.rn.f32 	%f33, %f21, 0f3F317218, %f32;
	setp.gt.u32 	%p4, %r71, 2139095039;
	fma.rn.f32 	%f34, %f17, 0f7F800000, 0f7F800000;
	selp.f32 	%f35, %f34, %f33, %p4;
	setp.eq.f32 	%p5, %f17, 0f00000000;
	mul.f32 	%f36, %f35, 0fC0000000;
	selp.f32 	%f37, 0f7F800000, %f36, %p5;
	sqrt.rn.f32 	%f38, %f37;
	sin.approx.f32 	%f39, %f15;
	cos.approx.f32 	%f40, %f15;
	mul.f32 	%f41, %f38, %f39;
	mul.f32 	%f42, %f38, %f40;
	abs.f32 	%f43, %f41;
	setp.lt.f32 	%p6, %f43, 0f3F800000;
	add.f32 	%f44, %f126, 0f3F800000;
	selp.f32 	%f45, %f44, %f126, %p6;
	abs.f32 	%f46, %f42;
	setp.lt.f32 	%p7, %f46, 0f3F800000;
	add.f32 	%f47, %f45, 0f3F800000;
	selp.f32 	%f48, %f47, %f45, %p7;
	shr.u32 	%r75, %r119, 2;
	xor.b32  	%r76, %r75, %r119;
	shl.b32 	%r77, %r136, 4;
	shl.b32 	%r78, %r76, 1;
	xor.b32  	%r79, %r77, %r78;
	xor.b32  	%r80, %r79, %r136;
	xor.b32  	%r135, %r80, %r76;
	add.s32 	%r81, %r117, %r135;
	add.s32 	%r82, %r81, 362437;
	shr.u32 	%r83, %r120, 2;
	xor.b32  	%r84, %r83, %r120;
	shl.b32 	%r85, %r135, 4;
	shl.b32 	%r86, %r84, 1;
	xor.b32  	%r87, %r86, %r85;
	xor.b32  	%r88, %r87, %r84;
	xor.b32  	%r121, %r88, %r135;
	add.s32 	%r89, %r117, %r121;
	add.s32 	%r90, %r89, 724874;
	cvt.rn.f32.u32 	%f49, %r82;
	fma.rn.f32 	%f50, %f49, 0f2F800000, 0f2F000000;
	cvt.rn.f32.u32 	%f51, %r90;
	fma.rn.f32 	%f52, %f51, 0f30C90FDB, 0f30490FDB;
	setp.lt.f32 	%p8, %f50, 0f00800000;
	mul.f32 	%f53, %f50, 0f4B000000;
	selp.f32 	%f54, %f53, %f50, %p8;
	selp.f32 	%f55, 0fC1B80000, 0f00000000, %p8;
	mov.b32 	%r91, %f54;
	add.s32 	%r92, %r91, -1059760811;
	and.b32  	%r93, %r92, -8388608;
	sub.s32 	%r94, %r91, %r93;
	mov.b32 	%f56, %r94;
	cvt.rn.f32.s32 	%f57, %r93;
	fma.rn.f32 	%f58, %f57, 0f34000000, %f55;
	add.f32 	%f59, %f56, 0fBF800000;
	fma.rn.f32 	%f60, %f59, 0fBE055027, 0f3E1039F6;
	fma.rn.f32 	%f61, %f60, %f59, 0fBDF8CDCC;
	fma.rn.f32 	%f62, %f61, %f59, 0f3E0F2955;
	fma.rn.f32 	%f63, %f62, %f59, 0fBE2AD8B9;
	fma.rn.f32 	%f64, %f63, %f59, 0f3E4CED0B;
	fma.rn.f32 	%f65, %f64, %f59, 0fBE7FFF22;
	fma.rn.f32 	%f66, %f65, %f59, 0f3EAAAA78;
	fma.rn.f32 	%f67, %f66, %f59, 0fBF000000;
	mul.f32 	%f68, %f59, %f67;
	fma.rn.f32 	%f69, %f68, %f59, %f59;
	fma.rn.f32 	%f70, %f58, 0f3F317218, %f69;
	setp.gt.u32 	%p9, %r91, 2139095039;
	fma.rn.f32 	%f71, %f54, 0f7F800000, 0f7F800000;
	selp.f32 	%f72, %f71, %f70, %p9;
	setp.eq.f32 	%p10, %f54, 0f00000000;
	mul.f32 	%f73, %f72, 0fC0000000;
	selp.f32 	%f74, 0f7F800000, %f73, %p10;
	sqrt.rn.f32 	%f75, %f74;
	sin.approx.f32 	%f76, %f52;
	cos.approx.f32 	%f77, %f52;
	mul.f32 	%f78, %f75, %f76;
	mul.f32 	%f79, %f75, %f77;
	abs.f32 	%f80, %f78;
	setp.lt.f32 	%p11, %f80, 0f3F800000;
	add.f32 	%f81, %f48, 0f3F800000;
	selp.f32 	%f82, %f81, %f48, %p11;
	abs.f32 	%f83, %f79;
	setp.lt.f32 	%p12, %f83, 0f3F800000;
	add.f32 	%f84, %f82, 0f3F800000;
	selp.f32 	%f126, %f84, %f82, %p12;
	add.s32 	%r117, %r117, 1449748;
	add.s32 	%r116, %r116, 2;
	setp.ne.s32 	%p13, %r116, 0;
	mov.u32 	%r137, %r20;
	mov.u32 	%r119, %r136;
	mov.u32 	%r120, %r135;
	mov.u32 	%r138, %r19;
	@%p13 bra 	$L__BB1_3;
	add.s32 	%r128, %r117, -724874;
	mov.u32 	%r138, %r19;
	mov.u32 	%r137, %r20;
	mov.u32 	%r134, %r121;
	mov.u32 	%r119, %r136;
	mov.u32 	%r120, %r135;
$L__BB1_5:
	mad.lo.s32 	%r139, %r10, 724874, %r139;
	and.b32  	%r95, %r10, 1;
	setp.eq.b32 	%p14, %r95, 1;
	not.pred 	%p15, %p14;
	@%p15 bra 	$L__BB1_7;
	shr.u32 	%r96, %r138, 2;
	xor.b32  	%r97, %r96, %r138;
	shl.b32 	%r98, %r121, 4;
	shl.b32 	%r99, %r97, 1;
	xor.b32  	%r100, %r98, %r99;
	xor.b32  	%r101, %r100, %r121;
	xor.b32  	%r135, %r101, %r97;
	add.s32 	%r102, %r128, %r135;
	add.s32 	%r103, %r102, 362437;
	shr.u32 	%r104, %r137, 2;
	xor.b32  	%r105, %r104, %r137;
	shl.b32 	%r106, %r135, 4;
	shl.b32 	%r107, %r105, 1;
	xor.b32  	%r108, %r107, %r106;
	xor.b32  	%r109, %r108, %r105;
	xor.b32  	%r134, %r109, %r135;
	add.s32 	%r110, %r128, %r134;
	add.s32 	%r111, %r110, 724874;
	cvt.rn.f32.u32 	%f85, %r103;
	fma.rn.f32 	%f86, %f85, 0f2F800000, 0f2F000000;
	cvt.rn.f32.u32 	%f87, %r111;
	fma.rn.f32 	%f88, %f87, 0f30C90FDB, 0f30490FDB;
	setp.lt.f32 	%p16, %f86, 0f00800000;
	mul.f32 	%f89, %f86, 0f4B000000;
	selp.f32 	%f90, %f89, %f86, %p16;
	selp.f32 	%f91, 0fC1B80000, 0f00000000, %p16;
	mov.b32 	%r112, %f90;
	add.s32 	%r113, %r112, -1059760811;
	and.b32  	%r114, %r113, -8388608;
	sub.s32 	%r115, %r112, %r114;
	mov.b32 	%f92, %r115;
	cvt.rn.f32.s32 	%f93, %r114;
	fma.rn.f32 	%f94, %f93, 0f34000000, %f91;
	add.f32 	%f95, %f92, 0fBF800000;
	fma.rn.f32 	%f96, %f95, 0fBE055027, 0f3E1039F6;
	fma.rn.f32 	%f97, %f96, %f95, 0fBDF8CDCC;
	fma.rn.f32 	%f98, %f97, %f95, 0f3E0F2955;
	fma.rn.f32 	%f99, %f98, %f95, 0fBE2AD8B9;
	fma.rn.f32 	%f100, %f99, %f95, 0f3E4CED0B;
	fma.rn.f32 	%f101, %f100, %f95, 0fBE7FFF22;
	fma.rn.f32 	%f102, %f101, %f95, 0f3EAAAA78;
	fma.rn.f32 	%f103, %f102, %f95, 0fBF000000;
	mul.f32 	%f104, %f95, %f103;
	fma.rn.f32 	%f105, %f104, %f95, %f95;
	fma.rn.f32 	%f106, %f94, 0f3F317218, %f105;
	setp.gt.u32 	%p17, %r112, 2139095039;
	fma.rn.f32 	%f107, %f90, 0f7F800000, 0f7F800000;
	selp.f32 	%f108, %f107, %f106, %p17;
	setp.eq.f32 	%p18, %f90, 0f00000000;
	mul.f32 	%f109, %f108, 0fC0000000;
	selp.f32 	%f110, 0f7F800000, %f109, %p18;
	sqrt.rn.f32 	%f111, %f110;
	sin.approx.f32 	%f112, %f88;
	cos.approx.f32 	%f113, %f88;
	mul.f32 	%f114, %f111, %f112;
	mul.f32 	%f115, %f111, %f113;
	abs.f32 	%f116, %f114;
	setp.lt.f32 	%p19, %f116, 0f3F800000;
	add.f32 	%f117, %f126, 0f3F800000;
	selp.f32 	%f118, %f117, %f126, %p19;
	abs.f32 	%f119, %f115;
	setp.lt.f32 	%p20, %f119, 0f3F800000;
	add.f32 	%f120, %f118, 0f3F800000;
	selp.f32 	%f126, %f120, %f118, %p20;
	mov.u32 	%r136, %r121;
	mov.u32 	%r137, %r120;
	mov.u32 	%r138, %r119;
$L__BB1_7:
	cvta.to.global.u64 	%rd6, %rd2;
	st.global.v2.u32 	[%rd1], {%r139, %r138};
	st.global.v2.u32 	[%rd1+8], {%r137, %r136};
	st.global.v2.u32 	[%rd1+16], {%r135, %r134};
	st.global.v2.u32 	[%rd1+24], {%r8, %r9};
	st.global.f32 	[%rd1+32], %f1;
	st.global.f64 	[%rd1+40], %fd1;
	mul.wide.s32 	%rd7, %r1, 4;
	add.s64 	%rd8, %rd6, %rd7;
	ld.global.f32 	%f121, [%rd8];
	add.f32 	%f122, %f126, %f121;
	st.global.f32 	[%rd8], %f122;
	ret;

}


// ===== COMPILED SASS (sm_100) =====

	.target	sm_100

	.elftype	@"ET_EXEC"


//--------------------- .note.nv.tkinfo           --------------------------
	.section	.note.nv.tkinfo,"",@"SHT_NOTE"
	.sectionflags	@"SHF_NOTE_NV_TKINFO"
	.tkinfo
        /*0018*/ 	.word	0x00000002
        /*0030*/ 	.string	""
        /*0030*/ 	.string	"ptxas"
        /*0030*/ 	.string	"Cuda compilation tools, release 13.0, V13.0.88"
        /*0030*/ 	.string	"Build cuda_13.0.r13.0/compiler.36424714_0"
        /*0030*/ 	.string	"-arch sm_100 -m 64 "



//--------------------- .note.nv.cuinfo           --------------------------
	.section	.note.nv.cuinfo,"",@"SHT_NOTE"
	.sectionflags	@"SHF_NOTE_NV_CUINFO"
        /*0018*/ 	.short	0x0002
        /*001a*/ 	.short	0x0064
        /*001c*/ 	.short	0x0082
	.zero		2


//--------------------- .nv.info                  --------------------------
	.section	.nv.info,"",@"SHT_CUDA_INFO"
	.align	4


	//----- nvinfo : EIATTR_REGCOUNT
	.align		4
        /*0000*/ 	.byte	0x04, 0x2f
        /*0002*/ 	.short	(.L_10 - .L_9)
	.align		4
.L_9:
        /*0004*/ 	.word	index@(_Z12setup_kernelP17curandStateXORWOW)
        /*0008*/ 	.word	0x00000020


	//----- nvinfo : EIATTR_FRAME_SIZE
	.align		4
.L_10:
        /*000c*/ 	.byte	0x04, 0x11
        /*000e*/ 	.short	(.L_12 - .L_11)
	.align		4
.L_11:
        /*0010*/ 	.word	index@(_Z12setup_kernelP17curandStateXORWOW)
        /*0014*/ 	.word	0x00000000


	//----- nvinfo : EIATTR_REGCOUNT
	.align		4
.L_12:
        /*0018*/ 	.byte	0x04, 0x2f
        /*001a*/ 	.short	(.L_14 - .L_13)
	.align		4
.L_13:
        /*001c*/ 	.word	index@(_Z22generate_normal_kernelP17curandStateXORWOWiPf)
        /*0020*/ 	.word	0x00000020


	//----- nvinfo : EIATTR_FRAME_SIZE
	.align		4
.L_14:
        /*0024*/ 	.byte	0x04, 0x11
        /*0026*/ 	.short	(.L_16 - .L_15)
	.align		4
.L_15:
        /*0028*/ 	.word	index@($__internal_0_$__cuda_sm20_sqrt_rn_f32_slowpath)
        /*002c*/ 	.word	0x00000000


	//----- nvinfo : EIATTR_FRAME_SIZE
	.align		4
.L_16:
        /*0030*/ 	.byte	0x04, 0x11
        /*0032*/ 	.short	(.L_18 - .L_17)
	.align		4
.L_17:
        /*0034*/ 	.word	index@(_Z22generate_normal_kernelP17curandStateXORWOWiPf)
        /*0038*/ 	.word	0x00000000


	//----- nvinfo : EIATTR_MIN_STACK_SIZE
	.align		4
.L_18:
        /*003c*/ 	.byte	0x04, 0x12
        /*003e*/ 	.short	(.L_20 - .L_19)
	.align		4
.L_19:
        /*0040*/ 	.word	index@(_Z22generate_normal_kernelP17curandStateXORWOWiPf)
        /*0044*/ 	.word	0x00000000


	//----- nvinfo : EIATTR_MIN_STACK_SIZE
	.align		4
.L_20:
        /*0048*/ 	.byte	0x04, 0x12
        /*004a*/ 	.short	(.L_22 - .L_21)
	.align		4
.L_21:
        /*004c*/ 	.word	index@(_Z12setup_kernelP17curandStateXORWOW)
        /*0050*/ 	.word	0x00000000
.L_22:


//--------------------- .nv.compat                --------------------------
	.section	.nv.compat,"",@"SHT_CUDA_COMPAT_INFO"
	.align	4
        /*0000*/ 	.byte	0x02, 0x09, 0x00, 0x00, 0x02, 0x02, 0x01, 0x00, 0x02, 0x05, 0x05, 0x00, 0x03, 0x07, 0x01, 0x01
        /*0010*/ 	.byte	0x02, 0x03, 0x00, 0x00, 0x02, 0x06, 0x01, 0x00, 0x04, 0x0b, 0x08, 0x00, 0x01, 0x00, 0x00, 0x00
        /*0020*/ 	.byte	0x00, 0x00, 0x00, 0x00


//--------------------- .nv.info._Z22generate_normal_kernelP17curandStateXORWOWiPf --------------------------
	.section	.nv.info._Z22generate_normal_kernelP17curandStateXORWOWiPf,"",@"SHT_CUDA_INFO"
	.sectionflags	@""
	.align	4


	//----- nvinfo : EIATTR_CUDA_API_VERSION
	.align		4
        /*0000*/ 	.byte	0x04, 0x37
        /*0002*/ 	.short	(.L_24 - .L_23)
.L_23:
        /*0004*/ 	.word	0x00000082


	//----- nvinfo : EIATTR_KPARAM_INFO
	.align		4
.L_24:
        /*0008*/ 	.byte	0x04, 0x17
        /*000a*/ 	.short	(.L_26 - .L_25)
.L_25:
        /*000c*/ 	.word	0x00000000
        /*0010*/ 	.short	0x0002
        /*0012*/ 	.short	0x0010
        /*0014*/ 	.byte	0x00, 0xf5, 0x21, 0x00


	//----- nvinfo : EIATTR_KPARAM_INFO
	.align		4
.L_26:
        /*0018*/ 	.byte	0x04, 0x17
        /*001a*/ 	.short	(.L_28 - .L_27)
.L_27:
        /*001c*/ 	.word	0x00000000
        /*0020*/ 	.short	0x0001
        /*0022*/ 	.short	0x0008
        /*0024*/ 	.byte	0x00, 0xf0, 0x11, 0x00


	//----- nvinfo : EIATTR_KPARAM_INFO
	.align		4
.L_28:
        /*0028*/ 	.byte	0x04, 0x17
        /*002a*/ 	.short	(.L_30 - .L_29)
.L_29:
        /*002c*/ 	.word	0x00000000
        /*0030*/ 	.short	0x0000
        /*0032*/ 	.short	0x0000
        /*0034*/ 	.byte	0x00, 0xf5, 0x21, 0x00


	//----- nvinfo : EIATTR_SPARSE_MMA_MASK
	.align		4
.L_30:
        /*0038*/ 	.byte	0x03, 0x50
        /*003a*/ 	.short	0x0000


	//----- nvinfo : EIATTR_MAXREG_COUNT
	.align		4
        /*003c*/ 	.byte	0x03, 0x1b
        /*003e*/ 	.short	0x00ff


	//----- nvinfo : EIATTR_MERCURY_ISA_VERSION
	.align		4
        /*0040*/ 	.byte	0x03, 0x5f
        /*0042*/ 	.short	0x0101


	//----- nvinfo : EIATTR_VRC_CTA_INIT_COUNT
	.align		4
        /*0044*/ 	.byte	0x02, 0x4a
	.zero		1
	.zero		1


	//----- nvinfo : EIATTR_EXIT_INSTR_OFFSETS
	.align		4
        /*0048*/ 	.byte	0x04, 0x1c
        /*004a*/ 	.short	(.L_32 - .L_31)


	//   ....[0]....
.L_31:
        /*004c*/ 	.word	0x00001120


	//----- nvinfo : EIATTR_CRS_STACK_SIZE
	.align		4
.L_32:
        /*0050*/ 	.byte	0x04, 0x1e
        /*0052*/ 	.short	(.L_34 - .L_33)
.L_33:
        /*0054*/ 	.word	0x00000000


	//----- nvinfo : EIATTR_CBANK_PARAM_SIZE
	.align		4
.L_34:
        /*0058*/ 	.byte	0x03, 0x19
        /*005a*/ 	.short	0x0018


	//----- nvinfo : EIATTR_PARAM_CBANK
	.align		4
        /*005c*/ 	.byte	0x04, 0x0a
        /*005e*/ 	.short	(.L_36 - .L_35)
	.align		4
.L_35:
        /*0060*/ 	.word	index@(.nv.constant0._Z22generate_normal_kernelP17curandStateXORWOWiPf)
        /*0064*/ 	.short	0x0380
        /*0066*/ 	.short	0x0018


	//----- nvinfo : EIATTR_SW_WAR
	.align		4
.L_36:
        /*0068*/ 	.byte	0x04, 0x36
        /*006a*/ 	.short	(.L_38 - .L_37)
.L_37:
        /*006c*/ 	.word	0x00000008
.L_38:


//--------------------- .nv.info._Z12setup_kernelP17curandStateXORWOW --------------------------
	.section	.nv.info._Z12setup_kernelP17curandStateXORWOW,"",@"SHT_CUDA_INFO"
	.sectionflags	@""
	.align	4


	//----- nvinfo : EIATTR_CUDA_API_VERSION
	.align		4
        /*0000*/ 	.byte	0x04, 0x37
        /*0002*/ 	.short	(.L_40 - .L_39)
.L_39:
        /*0004*/ 	.word	0x00000082


	//----- nvinfo : EIATTR_KPARAM_INFO
	.align		4
.L_40:
        /*0008*/ 	.byte	0x04, 0x17
        /*000a*/ 	.short	(.L_42 - .L_41)
.L_41:
        /*000c*/ 	.word	0x00000000
        /*0010*/ 	.short	0x0000
        /*0012*/ 	.short	0x0000
        /*0014*/ 	.byte	0x00, 0xf5, 0x21, 0x00


	//----- nvinfo : EIATTR_SPARSE_MMA_MASK
	.align		4
.L_42:
        /*0018*/ 	.byte	0x03, 0x50
        /*001a*/ 	.short	0x0000


	//----- nvinfo : EIATTR_MAXREG_COUNT
	.align		4
        /*001c*/ 	.byte	0x03, 0x1b
        /*001e*/ 	.short	0x00ff


	//----- nvinfo : EIATTR_MERCURY_ISA_VERSION
	.align		4
        /*0020*/ 	.byte	0x03, 0x5f
        /*0022*/ 	.short	0x0101


	//----- nvinfo : EIATTR_VRC_CTA_INIT_COUNT
	.align		4
        /*0024*/ 	.byte	0x02, 0x4a
	.zero		1
	.zero		1


	//----- nvinfo : EIATTR_EXIT_INSTR_OFFSETS
	.align		4
        /*0028*/ 	.byte	0x04, 0x1c
        /*002a*/ 	.short	(.L_44 - .L_43)


	//   ....[0]....
.L_43:
        /*002c*/ 	.word	0x00000f20


	//----- nvinfo : EIATTR_CRS_STACK_SIZE
	.align		4
.L_44:
        /*0030*/ 	.byte	0x04, 0x1e
        /*0032*/ 	.short	(.L_46 - .L_45)
.L_45:
        /*0034*/ 	.word	0x00000000


	//----- nvinfo : EIATTR_CBANK_PARAM_SIZE
	.align		4
.L_46:
        /*0038*/ 	.byte	0x03, 0x19
        /*003a*/ 	.short	0x0008


	//----- nvinfo : EIATTR_PARAM_CBANK
	.align		4
        /*003c*/ 	.byte	0x04, 0x0a
        /*003e*/ 	.short	(.L_48 - .L_47)
	.align		4
.L_47:
        /*0040*/ 	.word	index@(.nv.constant0._Z12setup_kernelP17curandStateXORWOW)
        /*0044*/ 	.short	0x0380
        /*0046*/ 	.short	0x0008


	//----- nvinfo : EIATTR_SW_WAR
	.align		4
.L_48:
        /*0048*/ 	.byte	0x04, 0x36
        /*004a*/ 	.short	(.L_50 - .L_49)
.L_49:
        /*004c*/ 	.word	0x00000008
.L_50:


//--------------------- .nv.callgraph             --------------------------
	.section	.nv.callgraph,"",@"SHT_CUDA_CALLGRAPH"
	.align	4
	.sectionentsize	8
	.align		4
        /*0000*/ 	.word	0x00000000
	.align		4
        /*0004*/ 	.word	0xffffffff
	.align		4
        /*0008*/ 	.word	0x00000000
	.align		4
        /*000c*/ 	.word	0xfffffffe
	.align		4
        /*0010*/ 	.word	0x00000000
	.align		4
        /*0014*/ 	.word	0xfffffffd
	.align		4
        /*0018*/ 	.word	0x00000000
	.align		4
        /*001c*/ 	.word	0xfffffffc


//--------------------- .nv.constant4             --------------------------
	.section	.nv.constant4,"a",@progbits
	.align	8
	.align		8
.nv.constant4:
        /*0000*/ 	.dword	precalc_xorwow_matrix
	.align		8
        /*0008*/ 	.dword	precalc_xorwow_offset_matrix
	.align		8
        /*0010*/ 	.dword	mrg32k3aM1
	.align		8
        /*0018*/ 	.dword	mrg32k3aM2
	.align		8
        /*0020*/ 	.dword	mrg32k3aM1SubSeq
	.align		8
        /*0028*/ 	.dword	mrg32k3aM2SubSeq
	.align		8
        /*0030*/ 	.dword	mrg32k3aM1Seq
	.align		8
        /*0038*/ 	.dword	mrg32k3aM2Seq


//--------------------- .nv.constant3             --------------------------
	.section	.nv.constant3,"a",@progbits
	.align	8
.nv.constant3:
	.type		__cr_lgamma_table,@object
	.size		__cr_lgamma_table,(.L_8 - __cr_lgamma_table)
__cr_lgamma_table:
        /*0000*/ 	.byte	0x00, 0x00, 0x00, 0x00, 0x00, 0x00, 0x00, 0x00, 0x00, 0x00, 0x00, 0x00, 0x00, 0x00, 0x00, 0x00
        /*0010*/ 	.byte	0xef, 0x39, 0xfa, 0xfe, 0x42, 0x2e, 0xe6, 0x3f, 0x02, 0x20, 0x2a, 0xfa, 0x0b, 0xab, 0xfc, 0x3f
        /*0020*/ 	.byte	0xf9, 0x2c, 0x92, 0x7c, 0xa7, 0x6c, 0x09, 0x40, 0xc9, 0x79, 0x44, 0x3c, 0x64, 0x26, 0x13, 0x40
        /*0030*/ 	.byte	0xca, 0x01, 0xcf, 0x3a, 0x27, 0x51, 0x1a, 0x40, 0x30, 0xcc, 0x2d, 0xf3, 0xe1, 0x0c, 0x21, 0x40
        /*0040*/ 	.byte	0x0d, 0xb7, 0xfc, 0x82, 0x8e, 0x35, 0x25, 0x40
.L_8:


//--------------------- .text._Z22generate_normal_kernelP17curandStateXORWOWiPf --------------------------
	.section	.text._Z22generate_normal_kernelP17curandStateXORWOWiPf,"ax",@progbits
	.align	128
        .global         _Z22generate_normal_kernelP17curandStateXORWOWiPf
        .type           _Z22generate_normal_kernelP17curandStateXORWOWiPf,@function
        .size           _Z22generate_normal_kernelP17curandStateXORWOWiPf,(.L_x_23 - _Z22generate_normal_kernelP17curandStateXORWOWiPf)
        .other          _Z22generate_normal_kernelP17curandStateXORWOWiPf,@"STO_CUDA_ENTRY STV_DEFAULT"
_Z22generate_normal_kernelP17curandStateXORWOWiPf:
.text._Z22generate_normal_kernelP17curandStateXORWOWiPf:
[----:B------:R-:W-:Y:S01]  /*0000*/  LDC R1, c[0x0][0x37c] ;  /* 0x0000df00ff017b82 */ /* 0x000fe20000000800 */
[----:B------:R-:W0:Y:S07]  /*0010*/  S2R R2, SR_TID.X ;  /* 0x0000000000027919 */ /* 0x000e2e0000002100 */
[----:B------:R-:W1:Y:S01]  /*0020*/  LDC.64 R26, c[0x0][0x380] ;  /* 0x0000e000ff1a7b82 */ /* 0x000e620000000a00 */
[----:B------:R-:W2:Y:S01]  /*0030*/  LDCU.64 UR4, c[0x0][0x358] ;  /* 0x00006b00ff0477ac */ /* 0x000ea20008000a00 */
[----:B------:R-:W0:Y:S06]  /*0040*/  S2R R3, SR_CTAID.X ;  /* 0x0000000000037919 */ /* 0x000e2c0000002500 */
[----:B------:R-:W3:Y:S01]  /*0050*/  LDC R7, c[0x0][0x388] ;  /* 0x0000e200ff077b82 */ /* 0x000ee20000000800 */
[----:B0-----:R-:W-:-:S05]  /*0060*/  LEA R2, R3, R2, 0x6 ;  /* 0x0000000203027211 */ /* 0x001fca00078e30ff */
[----:B-1----:R-:W-:-:S05]  /*0070*/  IMAD.WIDE R26, R2, 0x30, R26 ;  /* 0x00000030021a7825 */ /* 0x002fca00078e021a */
[----:B--2---:R-:W2:Y:S04]  /*0080*/  LDG.E.64 R20, desc[UR4][R26.64+0x8] ;  /* 0x000008041a147981 */ /* 0x004ea8000c1e1b00 */
[----:B------:R0:W5:Y:S04]  /*0090*/  LDG.E.64 R10, desc[UR4][R26.64+0x10] ;  /* 0x000010041a0a7981 */ /* 0x000168000c1e1b00 */
[----:B------:R0:W5:Y:S04]  /*00a0*/  LDG.E R3, desc[UR4][R26.64+0x20] ;  /* 0x000020041a037981 */ /* 0x000168000c1e1900 */
[----:B------:R0:W5:Y:S04]  /*00b0*/  LDG.E.64 R16, desc[UR4][R26.64+0x28] ;  /* 0x000028041a107981 */ /* 0x000168000c1e1b00 */
[----:B------:R0:W5:Y:S04]  /*00c0*/  LDG.E.64 R14, desc[UR4][R26.64] ;  /* 0x000000041a0e7981 */ /* 0x000168000c1e1b00 */
[----:B------:R0:W5:Y:S01]  /*00d0*/  LDG.E.64 R12, desc[UR4][R26.64+0x18] ;  /* 0x000018041a0c7981 */ /* 0x000162000c1e1b00 */
[----:B---3--:R-:W-:Y:S01]  /*00e0*/  ISETP.GE.AND P0, PT, R7, 0x2, PT ;  /* 0x000000020700780c */ /* 0x008fe20003f06270 */
[----:B------:R-:W-:Y:S01]  /*00f0*/  IMAD.MOV.U32 R4, RZ, RZ, RZ ;  /* 0x000000ffff047224 */ /* 0x000fe200078e00ff */
[----:B--2---:R-:W-:-:S11]  /*0100*/  MOV R9, R21 ;  /* 0x0000001500097202 */ /* 0x004fd60000000f00 */
[----:B0-----:R-:W-:Y:S05]  /*0110*/  @!P0 BRA `(.L_x_0) ;  /* 0x0000000c00d08947 */ /* 0x001fea0003800000 */
[C---:B------:R-:W-:Y:S01]  /*0120*/  LOP3.LUT R0, R7.reuse, 0x7ffffffe, RZ, 0xc0, !PT ;  /* 0x7ffffffe07007812 */ /* 0x040fe200078ec0ff */
[----:B------:R-:W-:Y:S01]  /*0130*/  HFMA2 R4, -RZ, RZ, 0, 0 ;  /* 0x00000000ff047431 */ /* 0x000fe200000001ff */
[----:B------:R-:W-:Y:S01]  /*0140*/  LEA.HI R7, R7, R7, RZ, 0x1 ;  /* 0x0000000707077211 */ /* 0x000fe200078f08ff */
[----:B-----5:R-:W-:Y:S01]  /*0150*/  IMAD.MOV.U32 R5, RZ, RZ, R10 ;  /* 0x000000ffff057224 */ /* 0x020fe200078e000a */
[----:B------:R-:W-:Y:S01]  /*0160*/  ISETP.NE.AND P0, PT, R0, 0x2, PT ;  /* 0x000000020000780c */ /* 0x000fe20003f05270 */
[----:B------:R-:W-:Y:S01]  /*0170*/  IMAD.MOV.U32 R8, RZ, RZ, R21 ;  /* 0x000000ffff087224 */ /* 0x000fe200078e0015 */
[----:B------:R-:W-:Y:S01]  /*0180*/  MOV R6, R11 ;  /* 0x0000000b00067202 */ /* 0x000fe20000000f00 */
[----:B------:R-:W-:Y:S01]  /*0190*/  IMAD.MOV.U32 R19, RZ, RZ, R14 ;  /* 0x000000ffff137224 */ /* 0x000fe200078e000e */
[----:B------:R-:W-:-:S09]  /*01a0*/  SHF.R.S32.HI R7, RZ, 0x1, R7 ;  /* 0x00000001ff077819 */ /* 0x000fd20000011407 */
[----:B------:R-:W-:Y:S05]  /*01b0*/  @!P0 BRA `(.L_x_1) ;  /* 0x0000000800748947 */ /* 0x000fea0003800000 */
[----:B------:R-:W-:Y:S01]  /*01c0*/  LOP3.LUT R18, R7, 0x3ffffffe, RZ, 0xc0, !PT ;  /* 0x3ffffffe07127812 */ /* 0x000fe200078ec0ff */
[----:B------:R-:W-:Y:S01]  /*01d0*/  IMAD.MOV.U32 R4, RZ, RZ, RZ ;  /* 0x000000ffff047224 */ /* 0x000fe200078e00ff */
[----:B------:R-:W-:Y:S02]  /*01e0*/  IADD3 R19, PT, PT, R14, 0xb0f8a, RZ ;  /* 0x000b0f8a0e137810 */ /* 0x000fe40007ffe0ff */
[----:B------:R-:W-:-:S07]  /*01f0*/  IADD3 R18, PT, PT, -R18, RZ, RZ ;  /* 0x000000ff12127210 */ /* 0x000fce0007ffe1ff */
.L_x_8:
[----:B------:R-:W-:Y:S01]  /*0200*/  SHF.R.U32.HI R0, RZ, 0x2, R15 ;  /* 0x00000002ff007819 */ /* 0x000fe2000001160f */
[----:B------:R-:W-:Y:S02]  /*0210*/  IMAD.SHL.U32 R9, R6, 0x10, RZ ;  /* 0x0000001006097824 */ /* 0x000fe400078e00ff */
[----:B------:R-:W-:Y:S01]  /*0220*/  HFMA2 R25, -RZ, RZ, 0.1495361328125, 0.0004794597625732421875 ;  /* 0x30c90fdbff197431 */ /* 0x000fe200000001ff */
[----:B------:R-:W-:Y:S01]  /*0230*/  BSSY.RECONVERGENT B0, `(.L_x_2) ;  /* 0x000003a000007945 */ /* 0x000fe20003800200 */
[----:B------:R-:W-:-:S04]  /*0240*/  LOP3.LUT R0, R0, R15, RZ, 0x3c, !PT ;  /* 0x0000000f00007212 */ /* 0x000fc800078e3cff */
[----:B------:R-:W-:-:S04]  /*0250*/  SHF.L.U32 R10, R0, 0x1, RZ ;  /* 0x00000001000a7819 */ /* 0x000fc800000006ff */
[----:B------:R-:W-:Y:S02]  /*0260*/  LOP3.LUT R9, R6, R9, R10, 0x96, !PT ;  /* 0x0000000906097212 */ /* 0x000fe400078e960a */
[----:B------:R-:W-:Y:S02]  /*0270*/  MOV R10, 0x3e055027 ;  /* 0x3e055027000a7802 */ /* 0x000fe40000000f00 */
[----:B------:R-:W-:Y:S01]  /*0280*/  LOP3.LUT R11, R9, R0, RZ, 0x3c, !PT ;  /* 0x00000000090b7212 */ /* 0x000fe200078e3cff */
[----:B------:R-:W-:-:S03]  /*0290*/  IMAD.MOV.U32 R9, RZ, RZ, 0x2f800000 ;  /* 0x2f800000ff097424 */ /* 0x000fc600078e00ff */
[----:B------:R-:W-:-:S04]  /*02a0*/  IADD3 R0, PT, PT, R19, -0x587c5, R11 ;  /* 0xfffa783b13007810 */ /* 0x000fc80007ffe00b */
[----:B------:R-:W-:-:S05]  /*02b0*/  I2FP.F32.U32 R0, R0 ;  /* 0x0000000000007245 */ /* 0x000fca0000201000 */
[----:B------:R-:W-:-:S05]  /*02c0*/  FFMA R0, R0, R9, 1.1641532182693481445e-10 ;  /* 0x2f00000000007423 */ /* 0x000fca0000000009 */
[----:B------:R-:W-:-:S13]  /*02d0*/  FSETP.GEU.AND P0, PT, R0, 1.175494350822287508e-38, PT ;  /* 0x008000000000780b */ /* 0x000fda0003f0e000 */
[----:B------:R-:W-:-:S05]  /*02e0*/  @!P0 FMUL R0, R0, 8388608 ;  /* 0x4b00000000008820 */ /* 0x000fca0000400000 */
[----:B------:R-:W-:-:S04]  /*02f0*/  IADD3 R15, PT, PT, R0, -0x3f2aaaab, RZ ;  /* 0xc0d55555000f7810 */ /* 0x000fc80007ffe0ff */
[----:B------:R-:W-:-:S04]  /*0300*/  LOP3.LUT R15, R15, 0xff800000, RZ, 0xc0, !PT ;  /* 0xff8000000f0f7812 */ /* 0x000fc800078ec0ff */
[----:B------:R-:W-:Y:S01]  /*0310*/  I2FP.F32.S32 R21, R15 ;  /* 0x0000000f00157245 */ /* 0x000fe20000201400 */
[----:B------:R-:W-:Y:S01]  /*0320*/  IMAD.IADD R9, R0, 0x1, -R15 ;  /* 0x0000000100097824 */ /* 0x000fe200078e0a0f */
[----:B------:R-:W-:-:S03]  /*0330*/  SHF.R.U32.HI R15, RZ, 0x2, R20 ;  /* 0x00000002ff0f7819 */ /* 0x000fc60000011614 */
[----:B------:R-:W-:Y:S01]  /*0340*/  FADD R9, R9, -1 ;  /* 0xbf80000009097421 */ /* 0x000fe20000000000 */
[----:B------:R-:W-:-:S03]  /*0350*/  LOP3.LUT R15, R15, R20, RZ, 0x3c, !PT ;  /* 0x000000140f0f7212 */ /* 0x000fc600078e3cff */
[----:B------:R-:W-:-:S04]  /*0360*/  FFMA R10, R9, -R10, 0.14084610342979431152 ;  /* 0x3e1039f6090a7423 */ /* 0x000fc8000000080a */
[----:B------:R-:W-:-:S04]  /*0370*/  FFMA R10, R9, R10, -0.12148627638816833496 ;  /* 0xbdf8cdcc090a7423 */ /* 0x000fc8000000000a */
[----:B------:R-:W-:-:S04]  /*0380*/  FFMA R10, R9, R10, 0.13980610668659210205 ;  /* 0x3e0f2955090a7423 */ /* 0x000fc8000000000a */
[----:B------:R-:W-:-:S04]  /*0390*/  FFMA R10, R9, R10, -0.16684235632419586182 ;  /* 0xbe2ad8b9090a7423 */ /* 0x000fc8000000000a */
[----:B------:R-:W-:-:S04]  /*03a0*/  FFMA R10, R9, R10, 0.20012299716472625732 ;  /* 0x3e4ced0b090a7423 */ /* 0x000fc8000000000a */
[----:B------:R-:W-:-:S04]  /*03b0*/  FFMA R10, R9, R10, -0.24999669194221496582 ;  /* 0xbe7fff22090a7423 */ /* 0x000fc8000000000a */
[----:B------:R-:W-:-:S04]  /*03c0*/  FFMA R10, R9, R10, 0.33333182334899902344 ;  /* 0x3eaaaa78090a7423 */ /* 0x000fc8000000000a */
[C---:B------:R-:W-:Y:S01]  /*03d0*/  FFMA R22, R9.reuse, R10, -0.5 ;  /* 0xbf00000009167423 */ /* 0x040fe2000000000a */
[----:B------:R-:W-:Y:S02]  /*03e0*/  FSEL R10, RZ, -23, P0 ;  /* 0xc1b80000ff0a7808 */ /* 0x000fe40000000000 */
[----:B------:R-:W-:Y:S01]  /*03f0*/  ISETP.GT.U32.AND P0, PT, R0, 0x7f7fffff, PT ;  /* 0x7f7fffff0000780c */ /* 0x000fe20003f04070 */
[----:B------:R-:W-:Y:S02]  /*0400*/  FMUL R22, R9, R22 ;  /* 0x0000001609167220 */ /* 0x000fe40000400000 */
[----:B------:R-:W-:Y:S01]  /*0410*/  FFMA R10, R21, 1.1920928955078125e-07, R10 ;  /* 0x34000000150a7823 */ /* 0x000fe2000000000a */
[----:B------:R-:W-:Y:S02]  /*0420*/  IMAD.MOV.U32 R21, RZ, RZ, 0x7f800000 ;  /* 0x7f800000ff157424 */ /* 0x000fe400078e00ff */
[----:B------:R-:W-:-:S04]  /*0430*/  FFMA R9, R9, R22, R9 ;  /* 0x0000001609097223 */ /* 0x000fc80000000009 */
[----:B------:R-:W-:Y:S01]  /*0440*/  FFMA R20, R10, 0.69314718246459960938, R9 ;  /* 0x3f3172180a147823 */ /* 0x000fe20000000009 */
[----:B------:R-:W-:Y:S01]  /*0450*/  IMAD.SHL.U32 R10, R11, 0x10, RZ ;  /* 0x000000100b0a7824 */ /* 0x000fe200078e00ff */
[C---:B------:R-:W-:Y:S01]  /*0460*/  SHF.L.U32 R9, R15.reuse, 0x1, RZ ;  /* 0x000000010f097819 */ /* 0x040fe200000006ff */
[C---:B------:R-:W-:Y:S01]  /*0470*/  @P0 FFMA R20, R0.reuse, R21, +INF ;  /* 0x7f80000000140423 */ /* 0x040fe20000000015 */
[----:B------:R-:W-:Y:S02]  /*0480*/  FSETP.NEU.AND P0, PT, R0, RZ, PT ;  /* 0x000000ff0000720b */ /* 0x000fe40003f0d000 */
[----:B------:R-:W-:Y:S01]  /*0490*/  LOP3.LUT R10, R15, R9, R10, 0x96, !PT ;  /* 0x000000090f0a7212 */ /* 0x000fe200078e960a */
[----:B------:R-:W-:Y:S01]  /*04a0*/  FMUL R20, R20, -2 ;  /* 0xc000000014147820 */ /* 0x000fe20000400000 */
[----:B------:R-:W-:Y:S02]  /*04b0*/  IMAD.MOV.U32 R15, RZ, RZ, R6 ;  /* 0x000000ffff0f7224 */ /* 0x000fe400078e0006 */
[----:B------:R-:W-:-:S02]  /*04c0*/  LOP3.LUT R9, R10, R11, RZ, 0x3c, !PT ;  /* 0x0000000b0a097212 */ /* 0x000fc400078e3cff */
[----:B------:R-:W-:Y:S02]  /*04d0*/  FSEL R20, R20, +INF , P0 ;  /* 0x7f80000014147808 */ /* 0x000fe40000000000 */
[----:B------:R-:W-:Y:S02]  /*04e0*/  IADD3 R0, PT, PT, R9, R19, RZ ;  /* 0x0000001309007210 */ /* 0x000fe40007ffe0ff */
[----:B------:R0:W1:Y:S01]  /*04f0*/  MUFU.RSQ R21, R20 ;  /* 0x0000001400157308 */ /* 0x0000620000001400 */
[----:B------:R-:W-:Y:S01]  /*0500*/  VIADD R10, R20, 0xf3000000 ;  /* 0xf3000000140a7836 */ /* 0x000fe20000000000 */
[----:B------:R-:W-:-:S04]  /*0510*/  I2FP.F32.U32 R0, R0 ;  /* 0x0000000000007245 */ /* 0x000fc80000201000 */
[----:B------:R-:W-:Y:S01]  /*0520*/  ISETP.GT.U32.AND P0, PT, R10, 0x727fffff, PT ;  /* 0x727fffff0a00780c */ /* 0x000fe20003f04070 */
[----:B------:R-:W-:-:S12]  /*0530*/  FFMA R25, R0, R25, 7.314590599882819788e-10 ;  /* 0x30490fdb00197423 */ /* 0x000fd80000000019 */
[----:B01----:R-:W-:Y:S05]  /*0540*/  @!P0 BRA `(.L_x_3) ;  /* 0x0000000000108947 */ /* 0x003fea0003800000 */
[----:B------:R-:W-:Y:S02]  /*0550*/  MOV R0, R20 ;  /* 0x0000001400007202 */ /* 0x000fe40000000f00 */
[----:B------:R-:W-:-:S07]  /*0560*/  MOV R20, 0x580 ;  /* 0x0000058000147802 */ /* 0x000fce0000000f00 */
[----:B------:R-:W-:Y:S05]  /*0570*/  CALL.REL.NOINC `($__internal_0_$__cuda_sm20_sqrt_rn_f32_slowpath) ;  /* 0x0000000800ec7944 */ /* 0x000fea0003c00000 */
[----:B------:R-:W-:Y:S05]  /*0580*/  BRA `(.L_x_4) ;  /* 0x0000000000107947 */ /* 0x000fea0003800000 */
.L_x_3:
[----:B------:R-:W-:Y:S01]  /*0590*/  FMUL.FTZ R23, R20, R21 ;  /* 0x0000001514177220 */ /* 0x000fe20000410000 */
[----:B------:R-:W-:-:S03]  /*05a0*/  FMUL.FTZ R6, R21, 0.5 ;  /* 0x3f00000015067820 */ /* 0x000fc60000410000 */
[----:B------:R-:W-:-:S04]  /*05b0*/  FFMA R0, -R23, R23, R20 ;  /* 0x0000001717007223 */ /* 0x000fc80000000114 */
[----:B------:R-:W-:-:S07]  /*05c0*/  FFMA R23, R0, R6, R23 ;  /* 0x0000000600177223 */ /* 0x000fce0000000017 */
.L_x_4:
[----:B------:R-:W-:Y:S05]  /*05d0*/  BSYNC.RECONVERGENT B0 ;  /* 0x0000000000007941 */ /* 0x000fea0003800200 */
.L_x_2:
[----:B------:R-:W-:Y:S01]  /*05e0*/  SHF.R.U32.HI R21, RZ, 0x2, R8 ;  /* 0x00000002ff157819 */ /* 0x000fe20000011608 */
[----:B------:R-:W-:Y:S01]  /*05f0*/  IMAD.SHL.U32 R0, R9, 0x10, RZ ;  /* 0x0000001009007824 */ /* 0x000fe200078e00ff */
[----:B------:R-:W-:Y:S01]  /*0600*/  MOV R29, 0x3e055027 ;  /* 0x3e055027001d7802 */ /* 0x000fe20000000f00 */
[----:B------:R-:W-:Y:S01]  /*0610*/  FMUL.RZ R25, R25, 0.15915493667125701904 ;  /* 0x3e22f98319197820 */ /* 0x000fe2000040c000 */
[----:B------:R-:W-:Y:S01]  /*0620*/  LOP3.LUT R21, R21, R8, RZ, 0x3c, !PT ;  /* 0x0000000815157212 */ /* 0x000fe200078e3cff */
[----:B------:R-:W-:Y:S01]  /*0630*/  BSSY.RECONVERGENT B0, `(.L_x_5) ;  /* 0x0000040000007945 */ /* 0x000fe20003800200 */
[----:B------:R-:W-:Y:S02]  /*0640*/  SHF.R.U32.HI R22, RZ, 0x2, R5 ;  /* 0x00000002ff167819 */ /* 0x000fe40000011605 */
[----:B------:R-:W-:Y:S02]  /*0650*/  SHF.L.U32 R6, R21, 0x1, RZ ;  /* 0x0000000115067819 */ /* 0x000fe400000006ff */
[----:B------:R-:W-:-:S02]  /*0660*/  LOP3.LUT R22, R22, R5, RZ, 0x3c, !PT ;  /* 0x0000000516167212 */ /* 0x000fc400078e3cff */
[----:B------:R-:W-:Y:S02]  /*0670*/  LOP3.LUT R0, R9, R0, R6, 0x96, !PT ;  /* 0x0000000009007212 */ /* 0x000fe400078e9606 */
[----:B------:R-:W0:Y:S02]  /*0680*/  MUFU.SIN R6, R25 ;  /* 0x0000001900067308 */ /* 0x000e240000000400 */
[----:B------:R-:W-:Y:S01]  /*0690*/  LOP3.LUT R10, R0, R21, RZ, 0x3c, !PT ;  /* 0x00000015000a7212 */ /* 0x000fe200078e3cff */
[----:B------:R-:W-:-:S03]  /*06a0*/  IMAD.MOV.U32 R21, RZ, RZ, 0x2f800000 ;  /* 0x2f800000ff157424 */ /* 0x000fc600078e00ff */
[----:B------:R-:W-:Y:S02]  /*06b0*/  IADD3 R0, PT, PT, R19, 0x587c5, R10 ;  /* 0x000587c513007810 */ /* 0x000fe40007ffe00a */
[----:B------:R-:W-:Y:S02]  /*06c0*/  SHF.L.U32 R5, R10, 0x4, RZ ;  /* 0x000000040a057819 */ /* 0x000fe400000006ff */
[----:B------:R-:W-:-:S05]  /*06d0*/  I2FP.F32.U32 R0, R0 ;  /* 0x0000000000007245 */ /* 0x000fca0000201000 */
[----:B------:R-:W-:Y:S01]  /*06e0*/  FFMA R0, R0, R21, 1.1641532182693481445e-10 ;  /* 0x2f00000000007423 */ /* 0x000fe20000000015 */
[----:B0-----:R-:W-:-:S04]  /*06f0*/  FMUL R6, R6, R23 ;  /* 0x0000001706067220 */ /* 0x001fc80000400000 */
[----:B------:R-:W-:Y:S02]  /*0700*/  FSETP.GEU.AND P0, PT, R0, 1.175494350822287508e-38, PT ;  /* 0x008000000000780b */ /* 0x000fe40003f0e000 */
[----:B------:R-:W-:Y:S02]  /*0710*/  FSETP.GEU.AND P1, PT, |R6|, 1, PT ;  /* 0x3f8000000600780b */ /* 0x000fe40003f2e200 */
[----:B------:R-:W-:-:S09]  /*0720*/  FSEL R20, RZ, -23, P0 ;  /* 0xc1b80000ff147808 */ /* 0x000fd20000000000 */
[----:B------:R-:W-:Y:S02]  /*0730*/  @!P0 FMUL R0, R0, 8388608 ;  /* 0x4b00000000008820 */ /* 0x000fe40000400000 */
[----:B------:R-:W-:-:S03]  /*0740*/  @!P1 FADD R4, R4, 1 ;  /* 0x3f80000004049421 */ /* 0x000fc60000000000 */
[C---:B------:R-:W-:Y:S02]  /*0750*/  IADD3 R21, PT, PT, R0.reuse, -0x3f2aaaab, RZ ;  /* 0xc0d5555500157810 */ /* 0x040fe40007ffe0ff */
[C---:B------:R-:W-:Y:S02]  /*0760*/  ISETP.GT.U32.AND P0, PT, R0.reuse, 0x7f7fffff, PT ;  /* 0x7f7fffff0000780c */ /* 0x040fe40003f04070 */
[----:B------:R-:W-:Y:S02]  /*0770*/  LOP3.LUT R21, R21, 0xff800000, RZ, 0xc0, !PT ;  /* 0xff80000015157812 */ /* 0x000fe400078ec0ff */
[----:B------:R-:W-:-:S03]  /*0780*/  FSETP.NEU.AND P2, PT, R0, RZ, PT ;  /* 0x000000ff0000720b */ /* 0x000fc60003f4d000 */
[----:B------:R-:W-:Y:S01]  /*0790*/  IMAD.IADD R8, R0, 0x1, -R21 ;  /* 0x0000000100087824 */ /* 0x000fe200078e0a15 */
[----:B------:R-:W-:-:S03]  /*07a0*/  I2FP.F32.S32 R21, R21 ;  /* 0x0000001500157245 */ /* 0x000fc60000201400 */
[----:B------:R-:W-:Y:S02]  /*07b0*/  FADD R8, R8, -1 ;  /* 0xbf80000008087421 */ /* 0x000fe40000000000 */
[----:B------:R-:W-:Y:S01]  /*07c0*/  FFMA R20, R21, 1.1920928955078125e-07, R20 ;  /* 0x3400000015147823 */ /* 0x000fe20000000014 */
[----:B------:R-:W-:Y:S02]  /*07d0*/  IMAD.MOV.U32 R21, RZ, RZ, 0x7f800000 ;  /* 0x7f800000ff157424 */ /* 0x000fe400078e00ff */
[----:B------:R-:W-:-:S04]  /*07e0*/  FFMA R29, R8, -R29, 0.14084610342979431152 ;  /* 0x3e1039f6081d7423 */ /* 0x000fc8000000081d */
[----:B------:R-:W-:-:S04]  /*07f0*/  FFMA R29, R8, R29, -0.12148627638816833496 ;  /* 0xbdf8cdcc081d7423 */ /* 0x000fc8000000001d */
[----:B------:R-:W-:-:S04]  /*0800*/  FFMA R29, R8, R29, 0.13980610668659210205 ;  /* 0x3e0f2955081d7423 */ /* 0x000fc8000000001d */
[----:B------:R-:W-:-:S04]  /*0810*/  FFMA R29, R8, R29, -0.16684235632419586182 ;  /* 0xbe2ad8b9081d7423 */ /* 0x000fc8000000001d */
[----:B------:R-:W-:-:S04]  /*0820*/  FFMA R29, R8, R29, 0.20012299716472625732 ;  /* 0x3e4ced0b081d7423 */ /* 0x000fc8000000001d */
[----:B------:R-:W-:-:S04]  /*0830*/  FFMA R29, R8, R29, -0.24999669194221496582 ;  /* 0xbe7fff22081d7423 */ /* 0x000fc8000000001d */
[----:B------:R-:W-:-:S04]  /*0840*/  FFMA R29, R8, R29, 0.33333182334899902344 ;  /* 0x3eaaaa78081d7423 */ /* 0x000fc8000000001d */
[----:B------:R-:W-:-:S04]  /*0850*/  FFMA R29, R8, R29, -0.5 ;  /* 0xbf000000081d7423 */ /* 0x000fc8000000001d */
[----:B------:R-:W-:-:S04]  /*0860*/  FMUL R29, R8, R29 ;  /* 0x0000001d081d7220 */ /* 0x000fc80000400000 */
[----:B------:R-:W-:Y:S02]  /*0870*/  FFMA R29, R8, R29, R8 ;  /* 0x0000001d081d7223 */ /* 0x000fe40000000008 */
[----:B------:R-:W0:Y:S02]  /*0880*/  MUFU.COS R8, R25 ;  /* 0x0000001900087308 */ /* 0x000e240000000000 */
[----:B------:R-:W-:Y:S01]  /*0890*/  FFMA R20, R20, 0.69314718246459960938, R29 ;  /* 0x3f31721814147823 */ /* 0x000fe2000000001d */
[----:B------:R-:W-:Y:S01]  /*08a0*/  @P0 FFMA R20, R0, R21, +INF ;  /* 0x7f80000000140423 */ /* 0x000fe20000000015 */
[----:B------:R-:W-:-:S03]  /*08b0*/  SHF.L.U32 R21, R22, 0x1, RZ ;  /* 0x0000000116157819 */ /* 0x000fc600000006ff */
[----:B------:R-:W-:Y:S01]  /*08c0*/  FMUL R20, R20, -2 ;  /* 0xc000000014147820 */ /* 0x000fe20000400000 */
[----:B------:R-:W-:-:S04]  /*08d0*/  LOP3.LUT R5, R22, R21, R5, 0x96, !PT ;  /* 0x0000001516057212 */ /* 0x000fc800078e9605 */
[----:B------:R-:W-:Y:S02]  /*08e0*/  FSEL R20, R20, +INF , P2 ;  /* 0x7f80000014147808 */ /* 0x000fe40001000000 */
[----:B------:R-:W-:Y:S02]  /*08f0*/  LOP3.LUT R6, R5, R10, RZ, 0x3c, !PT ;  /* 0x0000000a05067212 */ /* 0x000fe400078e3cff */
[----:B------:R1:W2:Y:S01]  /*0900*/  MUFU.RSQ R21, R20 ;  /* 0x0000001400157308 */ /* 0x0002a20000001400 */
[----:B------:R-:W-:Y:S02]  /*0910*/  VIADD R5, R20, 0xf3000000 ;  /* 0xf300000014057836 */ /* 0x000fe40000000000 */
[----:B0-----:R-:W-:Y:S01]  /*0920*/  FMUL R8, R8, R23 ;  /* 0x0000001708087220 */ /* 0x001fe20000400000 */
[----:B------:R-:W-:Y:S02]  /*0930*/  IADD3 R0, PT, PT, R19, 0xb0f8a, R6 ;  /* 0x000b0f8a13007810 */ /* 0x000fe40007ffe006 */
[----:B------:R-:W-:Y:S01]  /*0940*/  ISETP.GT.U32.AND P1, PT, R5, 0x727fffff, PT ;  /* 0x727fffff0500780c */ /* 0x000fe20003f24070 */
[----:B------:R-:W-:Y:S01]  /*0950*/  HFMA2 R5, -RZ, RZ, 0.1495361328125, 0.0004794597625732421875 ;  /* 0x30c90fdbff057431 */ /* 0x000fe200000001ff */
[----:B------:R-:W-:-:S02]  /*0960*/  FSETP.GEU.AND P0, PT, |R8|, 1, PT ;  /* 0x3f8000000800780b */ /* 0x000fc40003f0e200 */
[----:B------:R-:W-:-:S05]  /*0970*/  I2FP.F32.U32 R0, R0 ;  /* 0x0000000000007245 */ /* 0x000fca0000201000 */
[----:B------:R-:W-:-:S06]  /*0980*/  FFMA R5, R0, R5, 7.314590599882819788e-10 ;  /* 0x30490fdb00057423 */ /* 0x000fcc0000000005 */
[----:B------:R-:W-:Y:S01]  /*0990*/  @!P0 FADD R4, R4, 1 ;  /* 0x3f80000004048421 */ /* 0x000fe20000000000 */
[----:B-12---:R-:W-:Y:S06]  /*09a0*/  @!P1 BRA `(.L_x_6) ;  /* 0x0000000000109947 */ /* 0x006fec0003800000 */
[----:B------:R-:W-:Y:S02]  /*09b0*/  MOV R0, R20 ;  /* 0x0000001400007202 */ /* 0x000fe40000000f00 */
[----:B------:R-:W-:-:S07]  /*09c0*/  MOV R20, 0x9e0 ;  /* 0x000009e000147802 */ /* 0x000fce0000000f00 */
[----:B------:R-:W-:Y:S05]  /*09d0*/  CALL.REL.NOINC `($__internal_0_$__cuda_sm20_sqrt_rn_f32_slowpath) ;  /* 0x0000000400d47944 */ /* 0x000fea0003c00000 */
[----:B------:R-:W-:Y:S05]  /*09e0*/  BRA `(.L_x_7) ;  /* 0x0000000000107947 */ /* 0x000fea0003800000 */
.L_x_6:
[----:B------:R-:W-:Y:S01]  /*09f0*/  FMUL.FTZ R23, R20, R21 ;  /* 0x0000001514177220 */ /* 0x000fe20000410000 */
[----:B------:R-:W-:-:S03]  /*0a00*/  FMUL.FTZ R8, R21, 0.5 ;  /* 0x3f00000015087820 */ /* 0x000fc60000410000 */
[----:B------:R-:W-:-:S04]  /*0a10*/  FFMA R0, -R23, R23, R20 ;  /* 0x0000001717007223 */ /* 0x000fc80000000114 */
[----:B------:R-:W-:-:S07]  /*0a20*/  FFMA R23, R0, R8, R23 ;  /* 0x0000000800177223 */ /* 0x000fce0000000017 */
.L_x_7:
[----:B------:R-:W-:Y:S05]  /*0a30*/  BSYNC.RECONVERGENT B0 ;  /* 0x0000000000007941 */ /* 0x000fea0003800200 */
.L_x_5:
[----:B------:R-:W-:Y:S01]  /*0a40*/  FMUL.RZ R5, R5, 0.15915493667125701904 ;  /* 0x3e22f98305057820 */ /* 0x000fe2000040c000 */
[----:B------:R-:W-:Y:S01]  /*0a50*/  VIADD R18, R18, 0x2 ;  /* 0x0000000212127836 */ /* 0x000fe20000000000 */
[----:B------:R-:W-:Y:S02]  /*0a60*/  IADD3 R19, PT, PT, R19, 0x161f14, RZ ;  /* 0x00161f1413137810 */ /* 0x000fe40007ffe0ff */
[----:B------:R-:W0:Y:S01]  /*0a70*/  MUFU.SIN R0, R5 ;  /* 0x0000000500007308 */ /* 0x000e220000000400 */
[----:B------:R-:W-:-:S07]  /*0a80*/  MOV R20, R11 ;  /* 0x0000000b00147202 */ /* 0x000fce0000000f00 */
[----:B------:R1:W2:Y:S01]  /*0a90*/  MUFU.COS R8, R5 ;  /* 0x0000000500087308 */ /* 0x0002a20000000000 */
[----:B0-----:R-:W-:Y:S01]  /*0aa0*/  FMUL R0, R0, R23 ;  /* 0x0000001700007220 */ /* 0x001fe20000400000 */
[----:B-1----:R-:W-:-:S04]  /*0ab0*/  IMAD.MOV.U32 R5, RZ, RZ, R10 ;  /* 0x000000ffff057224 */ /* 0x002fc800078e000a */
[----:B------:R-:W-:Y:S01]  /*0ac0*/  FSETP.GEU.AND P0, PT, |R0|, 1, PT ;  /* 0x3f8000000000780b */ /* 0x000fe20003f0e200 */
[----:B--2---:R-:W-:-:S05]  /*0ad0*/  FMUL R8, R8, R23 ;  /* 0x0000001708087220 */ /* 0x004fca0000400000 */
[----:B------:R-:W-:Y:S02]  /*0ae0*/  FSETP.GEU.AND P1, PT, |R8|, 1, PT ;  /* 0x3f8000000800780b */ /* 0x000fe40003f2e200 */
[----:B------:R-:W-:-:S05]  /*0af0*/  MOV R8, R9 ;  /* 0x0000000900087202 */ /* 0x000fca0000000f00 */
[----:B------:R-:W-:Y:S01]  /*0b00*/  @!P0 FADD R4, R4, 1 ;  /* 0x3f80000004048421 */ /* 0x000fe20000000000 */
[----:B------:R-:W-:-:S05]  /*0b10*/  ISETP.NE.AND P0, PT, R18, RZ, PT ;  /* 0x000000ff1200720c */ /* 0x000fca0003f05270 */
[----:B------:R-:W-:-:S08]  /*0b20*/  @!P1 FADD R4, R4, 1 ;  /* 0x3f80000004049421 */ /* 0x000fd00000000000 */
[----:B------:R-:W-:Y:S05]  /*0b30*/  @P0 BRA `(.L_x_8) ;  /* 0xfffffff400b00947 */ /* 0x000fea000383ffff */
[----:B------:R-:W-:Y:S01]  /*0b40*/  MOV R20, R11 ;  /* 0x0000000b00147202 */ /* 0x000fe20000000f00 */
[----:B------:R-:W-:Y:S01]  /*0b50*/  IMAD.MOV.U32 R8, RZ, RZ, R9 ;  /* 0x000000ffff087224 */ /* 0x000fe200078e0009 */
[----:B------:R-:W-:Y:S01]  /*0b60*/  IADD3 R19, PT, PT, R19, -0xb0f8a, RZ ;  /* 0xfff4f07613137810 */ /* 0x000fe20007ffe0ff */
[----:B------:R-:W-:Y:S01]  /*0b70*/  IMAD.MOV.U32 R11, RZ, RZ, R6 ;  /* 0x000000ffff0b7224 */ /* 0x000fe200078e0006 */
[----:B------:R-:W-:-:S07]  /*0b80*/  MOV R5, R10 ;  /* 0x0000000a00057202 */ /* 0x000fce0000000f00 */
.L_x_1:
[C---:B------:R-:W-:Y:S01]  /*0b90*/  LOP3.LUT R0, R7.reuse, 0x1, RZ, 0xc0, !PT ;  /* 0x0000000107007812 */ /* 0x040fe200078ec0ff */
[----:B------:R-:W-:-:S03]  /*0ba0*/  IMAD R14, R7, 0xb0f8a, R14 ;  /* 0x000b0f8a070e7824 */ /* 0x000fc600078e020e */
[----:B------:R-:W-:-:S13]  /*0bb0*/  ISETP.NE.U32.AND P0, PT, R0, 0x1, PT ;  /* 0x000000010000780c */ /* 0x000fda0003f05070 */
[----:B------:R-:W-:Y:S05]  /*0bc0*/  @P0 BRA `(.L_x_0) ;  /* 0x0000000400240947 */ /* 0x000fea0003800000 */
[----:B------:R-:W-:Y:S01]  /*0bd0*/  SHF.R.U32.HI R0, RZ, 0x2, R15 ;  /* 0x00000002ff007819 */ /* 0x000fe2000001160f */
[----:B------:R-:W-:Y:S01]  /*0be0*/  IMAD.MOV.U32 R18, RZ, RZ, 0x3e055027 ;  /* 0x3e055027ff127424 */ /* 0x000fe200078e00ff */
[----:B------:R-:W-:Y:S01]  /*0bf0*/  SHF.L.U32 R7, R6, 0x4, RZ ;  /* 0x0000000406077819 */ /* 0x000fe200000006ff */
[----:B------:R-:W-:Y:S01]  /*0c00*/  BSSY.RECONVERGENT B0, `(.L_x_9) ;  /* 0x0000039000007945 */ /* 0x000fe20003800200 */
[----:B------:R-:W-:-:S04]  /*0c10*/  LOP3.LUT R0, R0, R15, RZ, 0x3c, !PT ;  /* 0x0000000f00007212 */ /* 0x000fc800078e3cff */
[----:B------:R-:W-:-:S04]  /*0c20*/  SHF.L.U32 R9, R0, 0x1, RZ ;  /* 0x0000000100097819 */ /* 0x000fc800000006ff */
[----:B------:R-:W-:-:S04]  /*0c30*/  LOP3.LUT R7, R6, R7, R9, 0x96, !PT ;  /* 0x0000000706077212 */ /* 0x000fc800078e9609 */
[----:B------:R-:W-:Y:S01]  /*0c40*/  LOP3.LUT R10, R7, R0, RZ, 0x3c, !PT ;  /* 0x00000000070a7212 */ /* 0x000fe200078e3cff */
[----:B------:R-:W-:-:S03]  /*0c50*/  IMAD.MOV.U32 R7, RZ, RZ, 0x2f800000 ;  /* 0x2f800000ff077424 */ /* 0x000fc600078e00ff */
[----:B------:R-:W-:-:S04]  /*0c60*/  IADD3 R0, PT, PT, R19, 0x587c5, R10 ;  /* 0x000587c513007810 */ /* 0x000fc80007ffe00a */
[----:B------:R-:W-:-:S05]  /*0c70*/  I2FP.F32.U32 R0, R0 ;  /* 0x0000000000007245 */ /* 0x000fca0000201000 */
[----:B------:R-:W-:-:S05]  /*0c80*/  FFMA R0, R0, R7, 1.1641532182693481445e-10 ;  /* 0x2f00000000007423 */ /* 0x000fca0000000007 */
[----:B------:R-:W-:-:S04]  /*0c90*/  FSETP.GEU.AND P0, PT, R0, 1.175494350822287508e-38, PT ;  /* 0x008000000000780b */ /* 0x000fc80003f0e000 */
[----:B------:R-:W-:-:S09]  /*0ca0*/  FSEL R11, RZ, -23, P0 ;  /* 0xc1b80000ff0b7808 */ /* 0x000fd20000000000 */
[----:B------:R-:W-:-:S05]  /*0cb0*/  @!P0 FMUL R0, R0, 8388608 ;  /* 0x4b00000000008820 */ /* 0x000fca0000400000 */
[C---:B------:R-:W-:Y:S02]  /*0cc0*/  IADD3 R9, PT, PT, R0.reuse, -0x3f2aaaab, RZ ;  /* 0xc0d5555500097810 */ /* 0x040fe40007ffe0ff */
[----:B------:R-:W-:Y:S02]  /*0cd0*/  ISETP.GT.U32.AND P0, PT, R0, 0x7f7fffff, PT ;  /* 0x7f7fffff0000780c */ /* 0x000fe40003f04070 */
[----:B------:R-:W-:-:S04]  /*0ce0*/  LOP3.LUT R9, R9, 0xff800000, RZ, 0xc0, !PT ;  /* 0xff80000009097812 */ /* 0x000fc800078ec0ff */
[----:B------:R-:W-:-:S05]  /*0cf0*/  IADD3 R7, PT, PT, R0, -R9, RZ ;  /* 0x8000000900077210 */ /* 0x000fca0007ffe0ff */
[----:B------:R-:W-:-:S04]  /*0d00*/  FADD R7, R7, -1 ;  /* 0xbf80000007077421 */ /* 0x000fc80000000000 */
        /* <DEDUP_REMOVED lines=8> */
[----:B------:R-:W-:Y:S02]  /*0d90*/  I2FP.F32.S32 R18, R9 ;  /* 0x0000000900127245 */ /* 0x000fe40000201400 */
[----:B------:R-:W-:Y:S01]  /*0da0*/  MOV R9, 0x7f800000 ;  /* 0x7f80000000097802 */ /* 0x000fe20000000f00 */
[C---:B------:R-:W-:Y:S02]  /*0db0*/  FMUL R22, R7.reuse, R22 ;  /* 0x0000001607167220 */ /* 0x040fe40000400000 */
[----:B------:R-:W-:Y:S01]  /*0dc0*/  FFMA R11, R18, 1.1920928955078125e-07, R11 ;  /* 0x34000000120b7823 */ /* 0x000fe2000000000b */
[----:B------:R-:W-:Y:S02]  /*0dd0*/  IMAD.SHL.U32 R18, R10, 0x10, RZ ;  /* 0x000000100a127824 */ /* 0x000fe400078e00ff */
[----:B------:R-:W-:Y:S01]  /*0de0*/  FFMA R22, R7, R22, R7 ;  /* 0x0000001607167223 */ /* 0x000fe20000000007 */
[----:B------:R-:W-:-:S03]  /*0df0*/  SHF.R.U32.HI R7, RZ, 0x2, R20 ;  /* 0x00000002ff077819 */ /* 0x000fc60000011614 */
[----:B------:R-:W-:Y:S01]  /*0e00*/  FFMA R11, R11, 0.69314718246459960938, R22 ;  /* 0x3f3172180b0b7823 */ /* 0x000fe20000000016 */
[----:B------:R-:W-:Y:S01]  /*0e10*/  LOP3.LUT R7, R7, R20, RZ, 0x3c, !PT ;  /* 0x0000001407077212 */ /* 0x000fe200078e3cff */
[C---:B------:R-:W-:Y:S01]  /*0e20*/  @P0 FFMA R11, R0.reuse, R9, +INF ;  /* 0x7f800000000b0423 */ /* 0x040fe20000000009 */
[----:B------:R-:W-:Y:S02]  /*0e30*/  FSETP.NEU.AND P0, PT, R0, RZ, PT ;  /* 0x000000ff0000720b */ /* 0x000fe40003f0d000 */
[----:B------:R-:W-:Y:S01]  /*0e40*/  SHF.L.U32 R9, R7, 0x1, RZ ;  /* 0x0000000107097819 */ /* 0x000fe200000006ff */
[----:B------:R-:W-:-:S03]  /*0e50*/  FMUL R11, R11, -2 ;  /* 0xc00000000b0b7820 */ /* 0x000fc60000400000 */
[----:B------:R-:W-:Y:S02]  /*0e60*/  LOP3.LUT R9, R7, R9, R18, 0x96, !PT ;  /* 0x0000000907097212 */ /* 0x000fe400078e9612 */
[----:B------:R-:W-:Y:S02]  /*0e70*/  FSEL R18, R11, +INF , P0 ;  /* 0x7f8000000b127808 */ /* 0x000fe40000000000 */
[----:B------:R-:W-:Y:S02]  /*0e80*/  LOP3.LUT R11, R9, R10, RZ, 0x3c, !PT ;  /* 0x0000000a090b7212 */ /* 0x000fe400078e3cff */
[----:B------:R-:W-:Y:S01]  /*0e90*/  IADD3 R7, PT, PT, R18, -0xd000000, RZ ;  /* 0xf300000012077810 */ /* 0x000fe20007ffe0ff */
[----:B------:R0:W1:Y:S01]  /*0ea0*/  MUFU.RSQ R9, R18 ;  /* 0x0000001200097308 */ /* 0x0000620000001400 */
[----:B------:R-:W-:Y:S02]  /*0eb0*/  IADD3 R0, PT, PT, R19, 0xb0f8a, R11 ;  /* 0x000b0f8a13007810 */ /* 0x000fe40007ffe00b */
[----:B------:R-:W-:Y:S01]  /*0ec0*/  ISETP.GT.U32.AND P0, PT, R7, 0x727fffff, PT ;  /* 0x727fffff0700780c */ /* 0x000fe20003f04070 */
[----:B------:R-:W-:Y:S01]  /*0ed0*/  HFMA2 R7, -RZ, RZ, 0.1495361328125, 0.0004794597625732421875 ;  /* 0x30c90fdbff077431 */ /* 0x000fe200000001ff */
[----:B------:R-:W-:-:S05]  /*0ee0*/  I2FP.F32.U32 R0, R0 ;  /* 0x0000000000007245 */ /* 0x000fca0000201000 */
[----:B------:R-:W-:-:S06]  /*0ef0*/  FFMA R7, R0, R7, 7.314590599882819788e-10 ;  /* 0x30490fdb00077423 */ /* 0x000fcc0000000007 */
[----:B0-----:R-:W-:Y:S05]  /*0f00*/  @!P0 BRA `(.L_x_10) ;  /* 0x0000000000108947 */ /* 0x001fea0003800000 */
[----:B------:R-:W-:Y:S01]  /*0f10*/  IMAD.MOV.U32 R0, RZ, RZ, R18 ;  /* 0x000000ffff007224 */ /* 0x000fe200078e0012 */
[----:B------:R-:W-:-:S07]  /*0f20*/  MOV R20, 0xf40 ;  /* 0x00000f4000147802 */ /* 0x000fce0000000f00 */
[----:B-1----:R-:W-:Y:S05]  /*0f30*/  CALL.REL.NOINC `($__internal_0_$__cuda_sm20_sqrt_rn_f32_slowpath) ;  /* 0x00000000007c7944 */ /* 0x002fea0003c00000 */
[----:B------:R-:W-:Y:S05]  /*0f40*/  BRA `(.L_x_11) ;  /* 0x0000000000107947 */ /* 0x000fea0003800000 */
.L_x_10:
[----:B-1----:R-:W-:Y:S01]  /*0f50*/  FMUL.FTZ R23, R18, R9 ;  /* 0x0000000912177220 */ /* 0x002fe20000410000 */
[----:B------:R-:W-:-:S03]  /*0f60*/  FMUL.FTZ R9, R9, 0.5 ;  /* 0x3f00000009097820 */ /* 0x000fc60000410000 */
[----:B------:R-:W-:-:S04]  /*0f70*/  FFMA R0, -R23, R23, R18 ;  /* 0x0000001717007223 */ /* 0x000fc80000000112 */
[----:B------:R-:W-:-:S07]  /*0f80*/  FFMA R23, R0, R9, R23 ;  /* 0x0000000900177223 */ /* 0x000fce0000000017 */
.L_x_11:
[----:B------:R-:W-:Y:S05]  /*0f90*/  BSYNC.RECONVERGENT B0 ;  /* 0x0000000000007941 */ /* 0x000fea0003800200 */
.L_x_9:
[----:B------:R-:W-:Y:S01]  /*0fa0*/  FMUL.RZ R7, R7, 0.15915493667125701904 ;  /* 0x3e22f98307077820 */ /* 0x000fe2000040c000 */
[----:B------:R-:W-:Y:S01]  /*0fb0*/  MOV R9, R6 ;  /* 0x0000000600097202 */ /* 0x000fe20000000f00 */
[----:B------:R-:W-:Y:S01]  /*0fc0*/  IMAD.MOV.U32 R15, RZ, RZ, R8 ;  /* 0x000000ffff0f7224 */ /* 0x000fe200078e0008 */
[----:B------:R-:W-:Y:S01]  /*0fd0*/  MOV R20, R5 ;  /* 0x0000000500147202 */ /* 0x000fe20000000f00 */
[----:B------:R-:W0:Y:S08]  /*0fe0*/  MUFU.SIN R0, R7 ;  /* 0x0000000700007308 */ /* 0x000e300000000400 */
[----:B------:R-:W1:Y:S01]  /*0ff0*/  MUFU.COS R18, R7 ;  /* 0x0000000700127308 */ /* 0x000e620000000000 */
[----:B0-----:R-:W-:-:S05]  /*1000*/  FMUL R0, R0, R23 ;  /* 0x0000001700007220 */ /* 0x001fca0000400000 */
[----:B------:R-:W-:Y:S01]  /*1010*/  FSETP.GEU.AND P0, PT, |R0|, 1, PT ;  /* 0x3f8000000000780b */ /* 0x000fe20003f0e200 */
[----:B-1----:R-:W-:-:S05]  /*1020*/  FMUL R18, R18, R23 ;  /* 0x0000001712127220 */ /* 0x002fca0000400000 */
[----:B------:R-:W-:-:S07]  /*1030*/  FSETP.GEU.AND P1, PT, |R18|, 1, PT ;  /* 0x3f8000001200780b */ /* 0x000fce0003f2e200 */
[----:B------:R-:W-:-:S06]  /*1040*/  @!P0 FADD R4, R4, 1 ;  /* 0x3f80000004048421 */ /* 0x000fcc0000000000 */
[----:B------:R-:W-:-:S07]  /*1050*/  @!P1 FADD R4, R4, 1 ;  /* 0x3f80000004049421 */ /* 0x000fce0000000000 */
.L_x_0:
[----:B------:R-:W0:Y:S01]  /*1060*/  LDC.64 R6, c[0x0][0x390] ;  /* 0x0000e400ff067b82 */ /* 0x000e220000000a00 */
[----:B------:R-:W-:Y:S01]  /*1070*/  MOV R8, R20 ;  /* 0x0000001400087202 */ /* 0x000fe20000000f00 */
[----:B-----5:R-:W-:Y:S04]  /*1080*/  STG.E.64 desc[UR4][R26.64], R14 ;  /* 0x0000000e1a007986 */ /* 0x020fe8000c101b04 */
[----:B------:R-:W-:Y:S04]  /*1090*/  STG.E.64 desc[UR4][R26.64+0x10], R10 ;  /* 0x0000100a1a007986 */ /* 0x000fe8000c101b04 */
[----:B------:R-:W-:Y:S04]  /*10a0*/  STG.E.64 desc[UR4][R26.64+0x18], R12 ;  /* 0x0000180c1a007986 */ /* 0x000fe8000c101b04 */
[----:B------:R-:W-:Y:S04]  /*10b0*/  STG.E.64 desc[UR4][R26.64+0x28], R16 ;  /* 0x000028101a007986 */ /* 0x000fe8000c101b04 */
[----:B------:R-:W-:Y:S04]  /*10c0*/  STG.E desc[UR4][R26.64+0x20], R3 ;  /* 0x000020031a007986 */ /* 0x000fe8000c101904 */
[----:B------:R-:W-:Y:S01]  /*10d0*/  STG.E.64 desc[UR4][R26.64+0x8], R8 ;  /* 0x000008081a007986 */ /* 0x000fe2000c101b04 */
[----:B0-----:R-:W-:-:S05]  /*10e0*/  IMAD.WIDE R6, R2, 0x4, R6 ;  /* 0x0000000402067825 */ /* 0x001fca00078e0206 */
[----:B------:R-:W2:Y:S02]  /*10f0*/  LDG.E R5, desc[UR4][R6.64] ;  /* 0x0000000406057981 */ /* 0x000ea4000c1e1900 */
[----:B--2---:R-:W-:-:S05]  /*1100*/  FADD R5, R5, R4 ;  /* 0x0000000405057221 */ /* 0x004fca0000000000 */
[----:B------:R-:W-:Y:S01]  /*1110*/  STG.E desc[UR4][R6.64], R5 ;  /* 0x0000000506007986 */ /* 0x000fe2000c101904 */
[----:B------:R-:W-:Y:S05]  /*1120*/  EXIT ;  /* 0x000000000000794d */ /* 0x000fea0003800000 */
        .weak           $__internal_0_$__cuda_sm20_sqrt_rn_f32_slowpath
        .type           $__internal_0_$__cuda_sm20_sqrt_rn_f32_slowpath,@function
        .size           $__internal_0_$__cuda_sm20_sqrt_rn_f32_slowpath,(.L_x_23 - $__internal_0_$__cuda_sm20_sqrt_rn_f32_slowpath)
$__internal_0_$__cuda_sm20_sqrt_rn_f32_slowpath:
[----:B------:R-:W-:-:S13]  /*1130*/  LOP3.LUT P0, RZ, R0, 0x7fffffff, RZ, 0xc0, !PT ;  /* 0x7fffffff00ff7812 */ /* 0x000fda000780c0ff */
[----:B------:R-:W-:Y:S01]  /*1140*/  @!P0 MOV R23, R0 ;  /* 0x0000000000178202 */ /* 0x000fe20000000f00 */
[----:B------:R-:W-:Y:S06]  /*1150*/  @!P0 BRA `(.L_x_12) ;  /* 0x0000000000408947 */ /* 0x000fec0003800000 */
[----:B------:R-:W-:-:S13]  /*1160*/  FSETP.GEU.FTZ.AND P0, PT, R0, RZ, PT ;  /* 0x000000ff0000720b */ /* 0x000fda0003f1e000 */
[----:B------:R-:W-:Y:S01]  /*1170*/  @!P0 IMAD.MOV.U32 R23, RZ, RZ, 0x7fffffff ;  /* 0x7fffffffff178424 */ /* 0x000fe200078e00ff */
[----:B------:R-:W-:Y:S06]  /*1180*/  @!P0 BRA `(.L_x_12) ;  /* 0x0000000000348947 */ /* 0x000fec0003800000 */
[----:B------:R-:W-:-:S13]  /*1190*/  FSETP.GTU.FTZ.AND P0, PT, |R0|, +INF , PT ;  /* 0x7f8000000000780b */ /* 0x000fda0003f1c200 */
[----:B------:R-:W-:Y:S01]  /*11a0*/  @P0 FADD.FTZ R23, R0, 1 ;  /* 0x3f80000000170421 */ /* 0x000fe20000010000 */
[----:B------:R-:W-:Y:S06]  /*11b0*/  @P0 BRA `(.L_x_12) ;  /* 0x0000000000280947 */ /* 0x000fec0003800000 */
[----:B------:R-:W-:-:S13]  /*11c0*/  FSETP.NEU.FTZ.AND P0, PT, |R0|, +INF , PT ;  /* 0x7f8000000000780b */ /* 0x000fda0003f1d200 */
[----:B------:R-:W-:-:S04]  /*11d0*/  @P0 FFMA R23, R0, 1.84467440737095516160e+19, RZ ;  /* 0x5f80000000170823 */ /* 0x000fc800000000ff */
[----:B------:R-:W0:Y:S02]  /*11e0*/  @P0 MUFU.RSQ R22, R23 ;  /* 0x0000001700160308 */ /* 0x000e240000001400 */
[----:B0-----:R-:W-:Y:S01]  /*11f0*/  @P0 FMUL.FTZ R21, R23, R22 ;  /* 0x0000001617150220 */ /* 0x001fe20000410000 */
[----:B------:R-:W-:-:S03]  /*1200*/  @P0 FMUL.FTZ R22, R22, 0.5 ;  /* 0x3f00000016160820 */ /* 0x000fc60000410000 */
[----:B------:R-:W-:-:S04]  /*1210*/  @P0 FADD.FTZ R24, -R21, -RZ ;  /* 0x800000ff15180221 */ /* 0x000fc80000010100 */
[----:B------:R-:W-:Y:S01]  /*1220*/  @P0 FFMA R24, R21, R24, R23 ;  /* 0x0000001815180223 */ /* 0x000fe20000000017 */
[----:B------:R-:W-:-:S03]  /*1230*/  @!P0 MOV R23, R0 ;  /* 0x0000000000178202 */ /* 0x000fc60000000f00 */
[----:B------:R-:W-:-:S04]  /*1240*/  @P0 FFMA R22, R24, R22, R21 ;  /* 0x0000001618160223 */ /* 0x000fc80000000015 */
[----:B------:R-:W-:-:S07]  /*1250*/  @P0 FMUL.FTZ R23, R22, 2.3283064365386962891e-10 ;  /* 0x2f80000016170820 */ /* 0x000fce0000410000 */
.L_x_12:
[----:B------:R-:W-:-:S04]  /*1260*/  HFMA2 R21, -RZ, RZ, 0, 0 ;  /* 0x00000000ff157431 */ /* 0x000fc800000001ff */
[----:B------:R-:W-:Y:S05]  /*1270*/  RET.REL.NODEC R20 `(_Z22generate_normal_kernelP17curandStateXORWOWiPf) ;  /* 0xffffffec14607950 */ /* 0x000fea0003c3ffff */
.L_x_13:
[----:B------:R-:W-:-:S00]  /*1280*/  BRA `(.L_x_13) ;  /* 0xfffffffc00fc7947 */ /* 0x000fc0000383ffff */
[----:B------:R-:W-:-:S00]  /*1290*/  NOP ;  /* 0x0000000000007918 */ /* 0x000fc00000000000 */
        /* <DEDUP_REMOVED lines=14> */
.L_x_23:


//--------------------- .text._Z12setup_kernelP17curandStateXORWOW --------------------------
	.section	.text._Z12setup_kernelP17curandStateXORWOW,"ax",@progbits
	.align	128
        .global         _Z12setup_kernelP17curandStateXORWOW
        .type           _Z12setup_kernelP17curandStateXORWOW,@function
        .size           _Z12setup_kernelP17curandStateXORWOW,(.L_x_25 - _Z12setup_kernelP17curandStateXORWOW)
        .other          _Z12setup_kernelP17curandStateXORWOW,@"STO_CUDA_ENTRY STV_DEFAULT"
_Z12setup_kernelP17curandStateXORWOW:
.text._Z12setup_kernelP17curandStateXORWOW:
[----:B------:R-:W-:Y:S01]  /*0000*/  LDC R1, c[0x0][0x37c] ;  /* 0x0000df00ff017b82 */ /* 0x000fe20000000800 */
[----:B------:R-:W0:Y:S07]  /*0010*/  S2R R11, SR_TID.X ;  /* 0x00000000000b7919 */ /* 0x000e2e0000002100 */
[----:B------:R-:W1:Y:S01]  /*0020*/  LDC.64 R2, c[0x0][0x380] ;  /* 0x0000e000ff027b82 */ /* 0x000e620000000a00 */
[----:B------:R-:W2:Y:S01]  /*0030*/  LDCU.64 UR4, c[0x0][0x358] ;  /* 0x00006b00ff0477ac */ /* 0x000ea20008000a00 */
[----:B------:R-:W-:Y:S01]  /*0040*/  IMAD.MOV.U32 R4, RZ, RZ, 0x3198c20f ;  /* 0x3198c20fff047424 */ /* 0x000fe200078e00ff */
[----:B------:R-:W0:Y:S01]  /*0050*/  S2R R0, SR_CTAID.X ;  /* 0x0000000000007919 */ /* 0x000e220000002500 */
[----:B------:R-:W-:Y:S01]  /*0060*/  IMAD.MOV.U32 R5, RZ, RZ, 0x5efdb30c ;  /* 0x5efdb30cff057424 */ /* 0x000fe200078e00ff */
[----:B------:R-:W-:Y:S01]  /*0070*/  BSSY.RECONVERGENT B0, `(.L_x_14) ;  /* 0x00000e3000007945 */ /* 0x000fe20003800200 */
[----:B------:R-:W-:-:S02]  /*0080*/  IMAD.MOV.U32 R6, RZ, RZ, 0x423bb012 ;  /* 0x423bb012ff067424 */ /* 0x000fc400078e00ff */
[----:B------:R-:W-:Y:S02]  /*0090*/  IMAD.MOV.U32 R7, RZ, RZ, -0x75bd8fc ;  /* 0xf8a42704ff077424 */ /* 0x000fe400078e00ff */
[----:B------:R-:W-:Y:S02]  /*00a0*/  IMAD.MOV.U32 R8, RZ, RZ, -0x23270784 ;  /* 0xdcd8f87cff087424 */ /* 0x000fe400078e00ff */
[----:B------:R-:W-:Y:S02]  /*00b0*/  IMAD.MOV.U32 R9, RZ, RZ, 0x57fa2510 ;  /* 0x57fa2510ff097424 */ /* 0x000fe400078e00ff */
[----:B0-----:R-:W-:-:S04]  /*00c0*/  IMAD R11, R0, 0x40, R11 ;  /* 0x00000040000b7824 */ /* 0x001fc800078e020b */
[C---:B-1----:R-:W-:Y:S01]  /*00d0*/  IMAD.WIDE R2, R11.reuse, 0x30, R2 ;  /* 0x000000300b027825 */ /* 0x042fe200078e0202 */
[----:B------:R-:W-:-:S04]  /*00e0*/  ISETP.NE.AND P0, PT, R11, RZ, PT ;  /* 0x000000ff0b00720c */ /* 0x000fc80003f05270 */
[----:B--2---:R0:W-:Y:S04]  /*00f0*/  STG.E.64 desc[UR4][R2.64], R4 ;  /* 0x0000000402007986 */ /* 0x0041e8000c101b04 */
[----:B------:R0:W-:Y:S04]  /*0100*/  STG.E.64 desc[UR4][R2.64+0x8], R6 ;  /* 0x0000080602007986 */ /* 0x0001e8000c101b04 */
[----:B------:R0:W-:Y:S01]  /*0110*/  STG.E.64 desc[UR4][R2.64+0x10], R8 ;  /* 0x0000100802007986 */ /* 0x0001e2000c101b04 */
[----:B------:R-:W-:Y:S05]  /*0120*/  @!P0 BRA `(.L_x_15) ;  /* 0x0000000c005c8947 */ /* 0x000fea0003800000 */
[----:B------:R-:W-:Y:S01]  /*0130*/  SHF.R.S32.HI R10, RZ, 0x1f, R11 ;  /* 0x0000001fff0a7819 */ /* 0x000fe2000001140b */
[----:B------:R-:W-:-:S07]  /*0140*/  IMAD.MOV.U32 R12, RZ, RZ, RZ ;  /* 0x000000ffff0c7224 */ /* 0x000fce00078e00ff */
.L_x_21:
[----:B0-----:R-:W-:Y:S01]  /*0150*/  LOP3.LUT R2, R11, 0x3, RZ, 0xc0, !PT ;  /* 0x000000030b027812 */ /* 0x001fe200078ec0ff */
[----:B------:R-:W-:Y:S03]  /*0160*/  BSSY.RECONVERGENT B1, `(.L_x_16) ;  /* 0x00000cd000017945 */ /* 0x000fe60003800200 */
[----:B------:R-:W-:-:S04]  /*0170*/  ISETP.NE.U32.AND P0, PT, R2, RZ, PT ;  /* 0x000000ff0200720c */ /* 0x000fc80003f05070 */
[----:B------:R-:W-:-:S13]  /*0180*/  ISETP.NE.AND.EX P0, PT, RZ, RZ, PT, P0 ;  /* 0x000000ffff00720c */ /* 0x000fda0003f05300 */
[----:B------:R-:W-:Y:S05]  /*0190*/  @!P0 BRA `(.L_x_17) ;  /* 0x0000000c00248947 */ /* 0x000fea0003800000 */
[----:B------:R-:W0:Y:S01]  /*01a0*/  LDC.64 R4, c[0x4][RZ] ;  /* 0x01000000ff047b82 */ /* 0x000e220000000a00 */
[----:B------:R-:W-:Y:S02]  /*01b0*/  IMAD.MOV.U32 R13, RZ, RZ, RZ ;  /* 0x000000ffff0d7224 */ /* 0x000fe400078e00ff */
[----:B0-----:R-:W-:-:S07]  /*01c0*/  IMAD.WIDE.U32 R4, R12, 0xc80, R4 ;  /* 0x00000c800c047825 */ /* 0x001fce00078e0004 */
.L_x_20:
[----:B0-----:R-:W-:Y:S01]  /*01d0*/  IMAD.MOV.U32 R14, RZ, RZ, RZ ;  /* 0x000000ffff0e7224 */ /* 0x001fe200078e00ff */
[----:B------:R-:W-:Y:S01]  /*01e0*/  CS2R R6, SRZ ;  /* 0x0000000000067805 */ /* 0x000fe2000001ff00 */
[----:B------:R-:W-:Y:S01]  /*01f0*/  IMAD.MOV.U32 R16, RZ, RZ, RZ ;  /* 0x000000ffff107224 */ /* 0x000fe200078e00ff */
[----:B------:R-:W-:-:S07]  /*0200*/  CS2R R2, SRZ ;  /* 0x0000000000027805 */ /* 0x000fce000001ff00 */
.L_x_19:
[----:B------:R-:W0:Y:S01]  /*0210*/  S2R R15, SR_TID.X ;  /* 0x00000000000f7919 */ /* 0x000e220000002100 */
[----:B------:R-:W1:Y:S01]  /*0220*/  LDC.64 R8, c[0x0][0x380] ;  /* 0x0000e000ff087b82 */ /* 0x000e620000000a00 */
[----:B0-----:R-:W-:-:S04]  /*0230*/  IMAD R17, R0, 0x40, R15 ;  /* 0x0000004000117824 */ /* 0x001fc800078e020f */
[----:B-1----:R-:W-:-:S04]  /*0240*/  IMAD.WIDE R8, R17, 0x30, R8 ;  /* 0x0000003011087825 */ /* 0x002fc800078e0208 */
[----:B------:R-:W-:-:S05]  /*0250*/  IMAD.WIDE.U32 R8, R16, 0x4, R8 ;  /* 0x0000000410087825 */ /* 0x000fca00078e0008 */
[----:B------:R0:W5:Y:S01]  /*0260*/  LDG.E R17, desc[UR4][R8.64+0x4] ;  /* 0x0000040408117981 */ /* 0x000162000c1e1900 */
[----:B------:R-:W-:-:S07]  /*0270*/  IMAD.MOV.U32 R18, RZ, RZ, RZ ;  /* 0x000000ffff127224 */ /* 0x000fce00078e00ff */
.L_x_18:
[----:B-----5:R-:W-:Y:S01]  /*0280*/  SHF.R.U32.HI R22, RZ, R18, R17 ;  /* 0x00000012ff167219 */ /* 0x020fe20000011611 */
[----:B0-----:R-:W-:-:S03]  /*0290*/  IMAD.SHL.U32 R9, R16, 0x20, RZ ;  /* 0x0000002010097824 */ /* 0x001fc600078e00ff */
[----:B------:R-:W-:Y:S01]  /*02a0*/  LOP3.LUT R19, R22, 0x1, RZ, 0xc0, !PT ;  /* 0x0000000116137812 */ /* 0x000fe200078ec0ff */
[----:B------:R-:W-:-:S03]  /*02b0*/  IMAD.IADD R8, R9, 0x1, R18 ;  /* 0x0000000109087824 */ /* 0x000fc600078e0212 */
[----:B------:R-:W-:Y:S01]  /*02c0*/  ISETP.NE.U32.AND P0, PT, R19, 0x1, PT ;  /* 0x000000011300780c */ /* 0x000fe20003f05070 */
[----:B------:R-:W-:-:S03]  /*02d0*/  IMAD R9, R8, 0x5, RZ ;  /* 0x0000000508097824 */ /* 0x000fc600078e02ff */
[----:B------:R-:W-:Y:S01]  /*02e0*/  R2P PR, R22, 0x7e ;  /* 0x0000007e16007804 */ /* 0x000fe20000000000 */
[----:B------:R-:W-:-:S08]  /*02f0*/  IMAD.WIDE.U32 R8, R9, 0x4, R4 ;  /* 0x0000000409087825 */ /* 0x000fd000078e0004 */
[----:B------:R-:W2:Y:S04]  /*0300*/  @!P0 LDG.E R19, desc[UR4][R8.64] ;  /* 0x0000000408138981 */ /* 0x000ea8000c1e1900 */
[----:B------:R-:W3:Y:S04]  /*0310*/  @!P0 LDG.E R20, desc[UR4][R8.64+0x10] ;  /* 0x0000100408148981 */ /* 0x000ee8000c1e1900 */
[----:B------:R-:W4:Y:S04]  /*0320*/  @P1 LDG.E R21, desc[UR4][R8.64+0x14] ;  /* 0x0000140408151981 */ /* 0x000f28000c1e1900 */
[----:B------:R-:W4:Y:S04]  /*0330*/  @P2 LDG.E R23, desc[UR4][R8.64+0x28] ;  /* 0x0000280408172981 */ /* 0x000f28000c1e1900 */
[----:B------:R-:W4:Y:S04]  /*0340*/  @P1 LDG.E R24, desc[UR4][R8.64+0x24] ;  /* 0x0000240408181981 */ /* 0x000f28000c1e1900 */
[----:B------:R-:W4:Y:S04]  /*0350*/  @P2 LDG.E R26, desc[UR4][R8.64+0x38] ;  /* 0x00003804081a2981 */ /* 0x000f28000c1e1900 */
[----:B------:R-:W4:Y:S04]  /*0360*/  @P3 LDG.E R25, desc[UR4][R8.64+0x3c] ;  /* 0x00003c0408193981 */ /* 0x000f28000c1e1900 */
[----:B------:R-:W4:Y:S01]  /*0370*/  @P4 LDG.E R27, desc[UR4][R8.64+0x50] ;  /* 0x00005004081b4981 */ /* 0x000f22000c1e1900 */
[----:B--2---:R-:W-:-:S03]  /*0380*/  @!P0 LOP3.LUT R14, R14, R19, RZ, 0x3c, !PT ;  /* 0x000000130e0e8212 */ /* 0x004fc600078e3cff */
[----:B------:R-:W2:Y:S01]  /*0390*/  @!P0 LDG.E R19, desc[UR4][R8.64+0x4] ;  /* 0x0000040408138981 */ /* 0x000ea2000c1e1900 */
[----:B---3--:R-:W-:-:S03]  /*03a0*/  @!P0 LOP3.LUT R7, R7, R20, RZ, 0x3c, !PT ;  /* 0x0000001407078212 */ /* 0x008fc600078e3cff */
[----:B------:R-:W3:Y:S01]  /*03b0*/  @!P0 LDG.E R20, desc[UR4][R8.64+0x8] ;  /* 0x0000080408148981 */ /* 0x000ee2000c1e1900 */
[----:B----4-:R-:W-:-:S03]  /*03c0*/  @P1 LOP3.LUT R14, R14, R21, RZ, 0x3c, !PT ;  /* 0x000000150e0e1212 */ /* 0x010fc600078e3cff */
[----:B------:R-:W4:Y:S01]  /*03d0*/  @!P0 LDG.E R21, desc[UR4][R8.64+0xc] ;  /* 0x00000c0408158981 */ /* 0x000f22000c1e1900 */
[----:B------:R-:W-:-:S03]  /*03e0*/  @P2 LOP3.LUT R14, R14, R23, RZ, 0x3c, !PT ;  /* 0x000000170e0e2212 */ /* 0x000fc600078e3cff */
[----:B------:R-:W4:Y:S01]  /*03f0*/  @P1 LDG.E R23, desc[UR4][R8.64+0x18] ;  /* 0x0000180408171981 */ /* 0x000f22000c1e1900 */
[----:B------:R-:W-:-:S03]  /*0400*/  @P1 LOP3.LUT R7, R7, R24, RZ, 0x3c, !PT ;  /* 0x0000001807071212 */ /* 0x000fc600078e3cff */
[----:B------:R-:W4:Y:S01]  /*0410*/  @P2 LDG.E R24, desc[UR4][R8.64+0x30] ;  /* 0x0000300408182981 */ /* 0x000f22000c1e1900 */
[----:B--2---:R-:W-:-:S03]  /*0420*/  @!P0 LOP3.LUT R2, R2, R19, RZ, 0x3c, !PT ;  /* 0x0000001302028212 */ /* 0x004fc600078e3cff */
[----:B------:R-:W2:Y:S01]  /*0430*/  @P1 LDG.E R19, desc[UR4][R8.64+0x20] ;  /* 0x0000200408131981 */ /* 0x000ea2000c1e1900 */
[----:B---3--:R-:W-:-:S03]  /*0440*/  @!P0 LOP3.LUT R3, R3, R20, RZ, 0x3c, !PT ;  /* 0x0000001403038212 */ /* 0x008fc600078e3cff */
[----:B------:R-:W3:Y:S01]  /*0450*/  @P1 LDG.E R20, desc[UR4][R8.64+0x1c] ;  /* 0x00001c0408141981 */ /* 0x000ee2000c1e1900 */
[----:B----4-:R-:W-:-:S03]  /*0460*/  @!P0 LOP3.LUT R6, R6, R21, RZ, 0x3c, !PT ;  /* 0x0000001506068212 */ /* 0x010fc600078e3cff */
[----:B------:R-:W4:Y:S01]  /*0470*/  @P2 LDG.E R21, desc[UR4][R8.64+0x2c] ;  /* 0x00002c0408152981 */ /* 0x000f22000c1e1900 */
[----:B------:R-:W-:-:S03]  /*0480*/  @P1 LOP3.LUT R2, R2, R23, RZ, 0x3c, !PT ;  /* 0x0000001702021212 */ /* 0x000fc600078e3cff */
[----:B------:R-:W4:Y:S01]  /*0490*/  @P2 LDG.E R23, desc[UR4][R8.64+0x34] ;  /* 0x0000340408172981 */ /* 0x000f22000c1e1900 */
[----:B------:R-:W-:-:S03]  /*04a0*/  @P2 LOP3.LUT R7, R7, R26, RZ, 0x3c, !PT ;  /* 0x0000001a07072212 */ /* 0x000fc600078e3cff */
[----:B------:R-:W4:Y:S01]  /*04b0*/  @P3 LDG.E R26, desc[UR4][R8.64+0x4c] ;  /* 0x00004c04081a3981 */ /* 0x000f22000c1e1900 */
[----:B------:R-:W-:-:S03]  /*04c0*/  @P3 LOP3.LUT R14, R14, R25, RZ, 0x3c, !PT ;  /* 0x000000190e0e3212 */ /* 0x000fc600078e3cff */
[----:B------:R-:W4:Y:S01]  /*04d0*/  @P5 LDG.E R25, desc[UR4][R8.64+0x64] ;  /* 0x0000640408195981 */ /* 0x000f22000c1e1900 */
[----:B--2---:R-:W-:-:S03]  /*04e0*/  @P1 LOP3.LUT R6, R6, R19, RZ, 0x3c, !PT ;  /* 0x0000001306061212 */ /* 0x004fc600078e3cff */
[----:B------:R-:W2:Y:S01]  /*04f0*/  @P3 LDG.E R19, desc[UR4][R8.64+0x40] ;  /* 0x0000400408133981 */ /* 0x000ea2000c1e1900 */
[----:B---3--:R-:W-:-:S03]  /*0500*/  @P1 LOP3.LUT R3, R3, R20, RZ, 0x3c, !PT ;  /* 0x0000001403031212 */ /* 0x008fc600078e3cff */
[----:B------:R-:W3:Y:S01]  /*0510*/  @P3 LDG.E R20, desc[UR4][R8.64+0x44] ;  /* 0x0000440408143981 */ /* 0x000ee2000c1e1900 */
[----:B------:R-:W-:-:S03]  /*0520*/  @P2 LOP3.LUT R3, R3, R24, RZ, 0x3c, !PT ;  /* 0x0000001803032212 */ /* 0x000fc600078e3cff */
[----:B------:R-:W3:Y:S01]  /*0530*/  @P4 LDG.E R24, desc[UR4][R8.64+0x58] ;  /* 0x0000580408184981 */ /* 0x000ee2000c1e1900 */
[----:B----4-:R-:W-:Y:S02]  /*0540*/  @P2 LOP3.LUT R2, R2, R21, RZ, 0x3c, !PT ;  /* 0x0000001502022212 */ /* 0x010fe400078e3cff */
[----:B------:R-:W-:Y:S01]  /*0550*/  @P2 LOP3.LUT R6, R6, R23, RZ, 0x3c, !PT ;  /* 0x0000001706062212 */ /* 0x000fe200078e3cff */
[----:B------:R-:W4:Y:S04]  /*0560*/  @P3 LDG.E R21, desc[UR4][R8.64+0x48] ;  /* 0x0000480408153981 */ /* 0x000f28000c1e1900 */
[----:B------:R-:W4:Y:S01]  /*0570*/  @P4 LDG.E R23, desc[UR4][R8.64+0x54] ;  /* 0x0000540408174981 */ /* 0x000f22000c1e1900 */
[----:B------:R-:W-:Y:S02]  /*0580*/  @P4 LOP3.LUT R14, R14, R27, RZ, 0x3c, !PT ;  /* 0x0000001b0e0e4212 */ /* 0x000fe400078e3cff */
[----:B------:R-:W-:-:S02]  /*0590*/  @P3 LOP3.LUT R7, R7, R26, RZ, 0x3c, !PT ;  /* 0x0000001a07073212 */ /* 0x000fc400078e3cff */
        /* <DEDUP_REMOVED lines=9> */
[----:B----4-:R-:W-:-:S03]  /*0630*/  @P3 LOP3.LUT R6, R6, R21, RZ, 0x3c, !PT ;  /* 0x0000001506063212 */ /* 0x010fc600078e3cff */
[----:B------:R-:W4:Y:S01]  /*0640*/  @P5 LDG.E R21, desc[UR4][R8.64+0x68] ;  /* 0x0000680408155981 */ /* 0x000f22000c1e1900 */
[----:B------:R-:W-:-:S03]  /*0650*/  @P4 LOP3.LUT R2, R2, R23, RZ, 0x3c, !PT ;  /* 0x0000001702024212 */ /* 0x000fc600078e3cff */
[----:B------:R-:W4:Y:S01]  /*0660*/  @P5 LDG.E R23, desc[UR4][R8.64+0x70] ;  /* 0x0000700408175981 */ /* 0x000f22000c1e1900 */
[----:B------:R-:W-:Y:S02]  /*0670*/  LOP3.LUT P0, RZ, R22, 0x80, RZ, 0xc0, !PT ;  /* 0x0000008016ff7812 */ /* 0x000fe4000780c0ff */
[----:B------:R-:W-:Y:S02]  /*0680*/  @P4 LOP3.LUT R7, R7, R26, RZ, 0x3c, !PT ;  /* 0x0000001a07074212 */ /* 0x000fe400078e3cff */
[----:B------:R-:W-:Y:S02]  /*0690*/  @P6 LOP3.LUT R14, R14, R25, RZ, 0x3c, !PT ;  /* 0x000000190e0e6212 */ /* 0x000fe400078e3cff */
[----:B------:R-:W4:Y:S07]  /*06a0*/  @P6 LDG.E R25, desc[UR4][R8.64+0x7c] ;  /* 0x00007c0408196981 */ /* 0x000f2e000c1e1900 */
[----:B------:R-:W4:Y:S04]  /*06b0*/  @P0 LDG.E R27, desc[UR4][R8.64+0x8c] ;  /* 0x00008c04081b0981 */ /* 0x000f28000c1e1900 */
[----:B------:R-:W4:Y:S04]  /*06c0*/  @P0 LDG.E R26, desc[UR4][R8.64+0x94] ;  /* 0x00009404081a0981 */ /* 0x000f28000c1e1900 */
        /* <DEDUP_REMOVED lines=11> */
[----:B------:R-:W-:Y:S02]  /*0780*/  @P6 LOP3.LUT R2, R2, R25, RZ, 0x3c, !PT ;  /* 0x0000001902026212 */ /* 0x000fe400078e3cff */
[----:B------:R-:W-:Y:S02]  /*0790*/  @P0 LOP3.LUT R14, R14, R27, RZ, 0x3c, !PT ;  /* 0x0000001b0e0e0212 */ /* 0x000fe400078e3cff */
[----:B--2---:R-:W-:Y:S02]  /*07a0*/  @P6 LOP3.LUT R6, R6, R19, RZ, 0x3c, !PT ;  /* 0x0000001306066212 */ /* 0x004fe400078e3cff */
[----:B---3--:R-:W-:Y:S02]  /*07b0*/  @P6 LOP3.LUT R3, R3, R20, RZ, 0x3c, !PT ;  /* 0x0000001403036212 */ /* 0x008fe400078e3cff */
[----:B------:R-:W-:Y:S02]  /*07c0*/  @P6 LOP3.LUT R7, R7, R24, RZ, 0x3c, !PT ;  /* 0x0000001807076212 */ /* 0x000fe400078e3cff */
[----:B------:R-:W-:-:S02]  /*07d0*/  @P0 LOP3.LUT R3, R3, R26, RZ, 0x3c, !PT ;  /* 0x0000001a03030212 */ /* 0x000fc400078e3cff */
[----:B----4-:R-:W-:Y:S02]  /*07e0*/  @P0 LOP3.LUT R2, R2, R21, RZ, 0x3c, !PT ;  /* 0x0000001502020212 */ /* 0x010fe400078e3cff */
[----:B------:R-:W-:Y:S02]  /*07f0*/  @P0 LOP3.LUT R7, R7, R28, RZ, 0x3c, !PT ;  /* 0x0000001c07070212 */ /* 0x000fe400078e3cff */
[----:B------:R-:W-:Y:S02]  /*0800*/  @P0 LOP3.LUT R6, R6, R23, RZ, 0x3c, !PT ;  /* 0x0000001706060212 */ /* 0x000fe400078e3cff */
[----:B------:R-:W-:-:S13]  /*0810*/  R2P PR, R22.B1, 0x7f ;  /* 0x0000007f16007804 */ /* 0x000fda0000001000 */
[----:B------:R-:W2:Y:S04]  /*0820*/  @P0 LDG.E R19, desc[UR4][R8.64+0xa0] ;  /* 0x0000a00408130981 */ /* 0x000ea8000c1e1900 */
[----:B------:R-:W3:Y:S04]  /*0830*/  @P1 LDG.E R23, desc[UR4][R8.64+0xb4] ;  /* 0x0000b40408171981 */ /* 0x000ee8000c1e1900 */
[----:B------:R-:W4:Y:S04]  /*0840*/  @P0 LDG.E R21, desc[UR4][R8.64+0xa4] ;  /* 0x0000a40408150981 */ /* 0x000f28000c1e1900 */
[----:B------:R-:W4:Y:S04]  /*0850*/  @P2 LDG.E R25, desc[UR4][R8.64+0xc8] ;  /* 0x0000c80408192981 */ /* 0x000f28000c1e1900 */
[----:B------:R-:W4:Y:S04]  /*0860*/  @P3 LDG.E R27, desc[UR4][R8.64+0xdc] ;  /* 0x0000dc04081b3981 */ /* 0x000f28000c1e1900 */
[----:B------:R-:W4:Y:S04]  /*0870*/  @P0 LDG.E R20, desc[UR4][R8.64+0xa8] ;  /* 0x0000a80408140981 */ /* 0x000f28000c1e1900 */
[----:B------:R-:W4:Y:S04]  /*0880*/  @P0 LDG.E R24, desc[UR4][R8.64+0xb0] ;  /* 0x0000b00408180981 */ /* 0x000f28000c1e1900 */
[----:B------:R-:W4:Y:S04]  /*0890*/  @P4 LDG.E R29, desc[UR4][R8.64+0xf0] ;  /* 0x0000f004081d4981 */ /* 0x000f28000c1e1900 */
[----:B------:R-:W4:Y:S01]  /*08a0*/  @P1 LDG.E R26, desc[UR4][R8.64+0xc4] ;  /* 0x0000c404081a1981 */ /* 0x000f22000c1e1900 */
[----:B--2---:R-:W-:-:S03]  /*08b0*/  @P0 LOP3.LUT R14, R14, R19, RZ, 0x3c, !PT ;  /* 0x000000130e0e0212 */ /* 0x004fc600078e3cff */
[----:B------:R-:W2:Y:S01]  /*08c0*/  @P0 LDG.E R19, desc[UR4][R8.64+0xac] ;  /* 0x0000ac0408130981 */ /* 0x000ea2000c1e1900 */
[----:B---3--:R-:W-:-:S03]  /*08d0*/  @P1 LOP3.LUT R14, R14, R23, RZ, 0x3c, !PT ;  /* 0x000000170e0e1212 */ /* 0x008fc600078e3cff */
[----:B------:R-:W3:Y:S01]  /*08e0*/  @P1 LDG.E R23, desc[UR4][R8.64+0xc0] ;  /* 0x0000c00408171981 */ /* 0x000ee2000c1e1900 */
[----:B----4-:R-:W-:-:S03]  /*08f0*/  @P0 LOP3.LUT R2, R2, R21, RZ, 0x3c, !PT ;  /* 0x0000001502020212 */ /* 0x010fc600078e3cff */
[----:B------:R-:W4:Y:S01]  /*0900*/  @P1 LDG.E R21, desc[UR4][R8.64+0xb8] ;  /* 0x0000b80408151981 */ /* 0x000f22000c1e1900 */
[----:B------:R-:W-:-:S03]  /*0910*/  @P2 LOP3.LUT R14, R14, R25, RZ, 0x3c, !PT ;  /* 0x000000190e0e2212 */ /* 0x000fc600078e3cff */
[----:B------:R-:W4:Y:S01]  /*0920*/  @P5 LDG.E R25, desc[UR4][R8.64+0x104] ;  /* 0x0001040408195981 */ /* 0x000f22000c1e1900 */
[----:B------:R-:W-:-:S03]  /*0930*/  @P3 LOP3.LUT R14, R14, R27, RZ, 0x3c, !PT ;  /* 0x0000001b0e0e3212 */ /* 0x000fc600078e3cff */
[----:B------:R-:W4:Y:S01]  /*0940*/  @P6 LDG.E R27, desc[UR4][R8.64+0x118] ;  /* 0x00011804081b6981 */ /* 0x000f22000c1e1900 */
[----:B------:R-:W-:-:S03]  /*0950*/  @P0 LOP3.LUT R3, R3, R20, RZ, 0x3c, !PT ;  /* 0x0000001403030212 */ /* 0x000fc600078e3cff */
[----:B------:R-:W4:Y:S01]  /*0960*/  @P1 LDG.E R20, desc[UR4][R8.64+0xbc] ;  /* 0x0000bc0408141981 */ /* 0x000f22000c1e1900 */
[----:B------:R-:W-:-:S03]  /*0970*/  @P0 LOP3.LUT R7, R7, R24, RZ, 0x3c, !PT ;  /* 0x0000001807070212 */ /* 0x000fc600078e3cff */
[----:B------:R-:W4:Y:S01]  /*0980*/  @P2 LDG.E R24, desc[UR4][R8.64+0xd8] ;  /* 0x0000d80408182981 */ /* 0x000f22000c1e1900 */
[----:B------:R-:W-:Y:S02]  /*0990*/  @P4 LOP3.LUT R14, R14, R29, RZ, 0x3c, !PT ;  /* 0x0000001d0e0e4212 */ /* 0x000fe400078e3cff */
[----:B------:R-:W-:Y:S02]  /*09a0*/  @P1 LOP3.LUT R7, R7, R26, RZ, 0x3c, !PT ;  /* 0x0000001a07071212 */ /* 0x000fe400078e3cff */
[----:B------:R-:W4:Y:S01]  /*09b0*/  @P3 LDG.E R26, desc[UR4][R8.64+0xe4] ;  /* 0x0000e404081a3981 */ /* 0x000f22000c1e1900 */
[----:B--2---:R-:W-:Y:S02]  /*09c0*/  @P0 LOP3.LUT R6, R6, R19, RZ, 0x3c, !PT ;  /* 0x0000001306060212 */ /* 0x004fe400078e3cff */
[----:B------:R-:W-:Y:S01]  /*09d0*/  LOP3.LUT P0, RZ, R22, 0x8000, RZ, 0xc0, !PT ;  /* 0x0000800016ff7812 */ /* 0x000fe2000780c0ff */
[----:B------:R-:W2:Y:S01]  /*09e0*/  @P2 LDG.E R19, desc[UR4][R8.64+0xcc] ;  /* 0x0000cc0408132981 */ /* 0x000ea2000c1e1900 */
[----:B---3--:R-:W-:-:S03]  /*09f0*/  @P1 LOP3.LUT R6, R6, R23, RZ, 0x3c, !PT ;  /* 0x0000001706061212 */ /* 0x008fc600078e3cff */
[----:B------:R-:W3:Y:S01]  /*0a00*/  @P2 LDG.E R22, desc[UR4][R8.64+0xd0] ;  /* 0x0000d00408162981 */ /* 0x000ee2000c1e1900 */
[----:B----4-:R-:W-:-:S03]  /*0a10*/  @P1 LOP3.LUT R2, R2, R21, RZ, 0x3c, !PT ;  /* 0x0000001502021212 */ /* 0x010fc600078e3cff */
[----:B------:R-:W4:Y:S01]  /*0a20*/  @P2 LDG.E R21, desc[UR4][R8.64+0xd4] ;  /* 0x0000d40408152981 */ /* 0x000f22000c1e1900 */
[----:B------:R-:W-:-:S03]  /*0a30*/  @P5 LOP3.LUT R14, R14, R25, RZ, 0x3c, !PT ;  /* 0x000000190e0e5212 */ /* 0x000fc600078e3cff */
[----:B------:R-:W4:Y:S04]  /*0a40*/  @P3 LDG.E R23, desc[UR4][R8.64+0xe0] ;  /* 0x0000e00408173981 */ /* 0x000f28000c1e1900 */
[----:B------:R-:W4:Y:S01]  /*0a50*/  @P3 LDG.E R25, desc[UR4][R8.64+0xe8] ;  /* 0x0000e80408193981 */ /* 0x000f22000c1e1900 */
[----:B------:R-:W-:-:S03]  /*0a60*/  @P1 LOP3.LUT R3, R3, R20, RZ, 0x3c, !PT ;  /* 0x0000001403031212 */ /* 0x000fc600078e3cff */
[----:B------:R-:W4:Y:S01]  /*0a70*/  @P3 LDG.E R20, desc[UR4][R8.64+0xec] ;  /* 0x0000ec0408143981 */ /* 0x000f22000c1e1900 */
[----:B------:R-:W-:-:S03]  /*0a80*/  @P2 LOP3.LUT R7, R7, R24, RZ, 0x3c, !PT ;  /* 0x0000001807072212 */ /* 0x000fc600078e3cff */
        /* <DEDUP_REMOVED lines=8> */
[----:B------:R-:W-:Y:S02]  /*0b10*/  @P3 LOP3.LUT R3, R3, R26, RZ, 0x3c, !PT ;  /* 0x0000001a03033212 */ /* 0x000fe400078e3cff */
[----:B------:R-:W-:Y:S01]  /*0b20*/  @P3 LOP3.LUT R2, R2, R23, RZ, 0x3c, !PT ;  /* 0x0000001702023212 */ /* 0x000fe200078e3cff */
[----:B------:R-:W4:Y:S01]  /*0b30*/  @P5 LDG.E R26, desc[UR4][R8.64+0x10c] ;  /* 0x00010c04081a5981 */ /* 0x000f22000c1e1900 */
[----:B------:R-:W-:-:S03]  /*0b40*/  @P3 LOP3.LUT R6, R6, R25, RZ, 0x3c, !PT ;  /* 0x0000001906063212 */ /* 0x000fc600078e3cff */
[----:B------:R-:W4:Y:S04]  /*0b50*/  @P5 LDG.E R23, desc[UR4][R8.64+0x108] ;  /* 0x0001080408175981 */ /* 0x000f28000c1e1900 */
        /* <DEDUP_REMOVED lines=19> */
[----:B------:R-:W-:-:S05]  /*0c90*/  VIADD R18, R18, 0x10 ;  /* 0x0000001012127836 */ /* 0x000fca0000000000 */
[----:B------:R-:W-:Y:S02]  /*0ca0*/  ISETP.NE.AND P1, PT, R18, 0x20, PT ;  /* 0x000000201200780c */ /* 0x000fe40003f25270 */
[----:B------:R-:W-:-:S04]  /*0cb0*/  @P5 LOP3.LUT R7, R7, R20, RZ, 0x3c, !PT ;  /* 0x0000001407075212 */ /* 0x000fc800078e3cff */
[----:B------:R-:W-:Y:S02]  /*0cc0*/  @P6 LOP3.LUT R7, R7, R24, RZ, 0x3c, !PT ;  /* 0x0000001807076212 */ /* 0x000fe400078e3cff */
[----:B------:R-:W-:Y:S02]  /*0cd0*/  @P0 LOP3.LUT R14, R14, R27, RZ, 0x3c, !PT ;  /* 0x0000001b0e0e0212 */ /* 0x000fe400078e3cff */
[----:B------:R-:W-:Y:S02]  /*0ce0*/  @P0 LOP3.LUT R7, R7, R28, RZ, 0x3c, !PT ;  /* 0x0000001c07070212 */ /* 0x000fe400078e3cff */
[----:B--2---:R-:W-:Y:S02]  /*0cf0*/  @P6 LOP3.LUT R2, R2, R19, RZ, 0x3c, !PT ;  /* 0x0000001302026212 */ /* 0x004fe400078e3cff */
[----:B---3--:R-:W-:Y:S02]  /*0d00*/  @P6 LOP3.LUT R3, R3, R22, RZ, 0x3c, !PT ;  /* 0x0000001603036212 */ /* 0x008fe400078e3cff */
[----:B----4-:R-:W-:-:S02]  /*0d10*/  @P6 LOP3.LUT R6, R6, R21, RZ, 0x3c, !PT ;  /* 0x0000001506066212 */ /* 0x010fc400078e3cff */
[----:B------:R-:W-:Y:S02]  /*0d20*/  @P0 LOP3.LUT R3, R3, R26, RZ, 0x3c, !PT ;  /* 0x0000001a03030212 */ /* 0x000fe400078e3cff */
[----:B------:R-:W-:Y:S02]  /*0d30*/  @P0 LOP3.LUT R2, R2, R23, RZ, 0x3c, !PT ;  /* 0x0000001702020212 */ /* 0x000fe400078e3cff */
[----:B------:R-:W-:Y:S01]  /*0d40*/  @P0 LOP3.LUT R6, R6, R25, RZ, 0x3c, !PT ;  /* 0x0000001906060212 */ /* 0x000fe200078e3cff */
[----:B------:R-:W-:Y:S06]  /*0d50*/  @P1 BRA `(.L_x_18) ;  /* 0xfffffff400481947 */ /* 0x000fec000383ffff */
[----:B------:R-:W-:-:S05]  /*0d60*/  VIADD R16, R16, 0x1 ;  /* 0x0000000110107836 */ /* 0x000fca0000000000 */
[----:B------:R-:W-:-:S13]  /*0d70*/  ISETP.NE.AND P0, PT, R16, 0x5, PT ;  /* 0x000000051000780c */ /* 0x000fda0003f05270 */
[----:B------:R-:W-:Y:S05]  /*0d80*/  @P0 BRA `(.L_x_19) ;  /* 0xfffffff400200947 */ /* 0x000fea000383ffff */
[----:B------:R-:W0:Y:S01]  /*0d90*/  LDC.64 R8, c[0x0][0x380] ;  /* 0x0000e000ff087b82 */ /* 0x000e220000000a00 */
[----:B------:R-:W-:Y:S01]  /*0da0*/  IMAD R15, R0, 0x40, R15 ;  /* 0x00000040000f7824 */ /* 0x000fe200078e020f */
[----:B------:R-:W-:Y:S01]  /*0db0*/  LOP3.LUT R16, R11, 0x3, RZ, 0xc0, !PT ;  /* 0x000000030b107812 */ /* 0x000fe200078ec0ff */
[----:B------:R-:W-:-:S05]  /*0dc0*/  VIADD R13, R13, 0x1 ;  /* 0x000000010d0d7836 */ /* 0x000fca0000000000 */
[----:B------:R-:W-:Y:S01]  /*0dd0*/  ISETP.GE.U32.AND P0, PT, R13, R16, PT ;  /* 0x000000100d00720c */ /* 0x000fe20003f06070 */
[----:B0-----:R-:W-:-:S05]  /*0de0*/  IMAD.WIDE R8, R15, 0x30, R8 ;  /* 0x000000300f087825 */ /* 0x001fca00078e0208 */
[----:B------:R0:W-:Y:S04]  /*0df0*/  STG.E.64 desc[UR4][R8.64+0x8], R2 ;  /* 0x0000080208007986 */ /* 0x0001e8000c101b04 */
[----:B------:R0:W-:Y:S04]  /*0e00*/  STG.E.64 desc[UR4][R8.64+0x10], R6 ;  /* 0x0000100608007986 */ /* 0x0001e8000c101b04 */
[----:B------:R0:W-:Y:S01]  /*0e10*/  STG.E desc[UR4][R8.64+0x4], R14 ;  /* 0x0000040e08007986 */ /* 0x0001e2000c101904 */
[----:B------:R-:W-:Y:S05]  /*0e20*/  @!P0 BRA `(.L_x_20) ;  /* 0xfffffff000e88947 */ /* 0x000fea000383ffff */
.L_x_17:
[----:B------:R-:W-:Y:S05]  /*0e30*/  BSYNC.RECONVERGENT B1 ;  /* 0x0000000000017941 */ /* 0x000fea0003800200 */
.L_x_16:
[C---:B------:R-:W-:Y:S01]  /*0e40*/  ISETP.GT.U32.AND P0, PT, R11.reuse, 0x3, PT ;  /* 0x000000030b00780c */ /* 0x040fe20003f04070 */
[----:B------:R-:W-:Y:S01]  /*0e50*/  VIADD R12, R12, 0x1 ;  /* 0x000000010c0c7836 */ /* 0x000fe20000000000 */
[--C-:B------:R-:W-:Y:S02]  /*0e60*/  SHF.R.U64 R11, R11, 0x2, R10.reuse ;  /* 0x000000020b0b7819 */ /* 0x100fe4000000120a */
[----:B------:R-:W-:Y:S02]  /*0e70*/  ISETP.GT.U32.AND.EX P0, PT, R10, RZ, PT, P0 ;  /* 0x000000ff0a00720c */ /* 0x000fe40003f04100 */
[----:B------:R-:W-:-:S11]  /*0e80*/  SHF.R.U32.HI R10, RZ, 0x2, R10 ;  /* 0x00000002ff0a7819 */ /* 0x000fd6000001160a */
[----:B------:R-:W-:Y:S05]  /*0e90*/  @P0 BRA `(.L_x_21) ;  /* 0xfffffff000ac0947 */ /* 0x000fea000383ffff */
.L_x_15:
[----:B------:R-:W-:Y:S05]  /*0ea0*/  BSYNC.RECONVERGENT B0 ;  /* 0x0000000000007941 */ /* 0x000fea0003800200 */
.L_x_14:
[----:B0-----:R-:W0:Y:S01]  /*0eb0*/  S2R R5, SR_TID.X ;  /* 0x0000000000057919 */ /* 0x001e220000002100 */
[----:B------:R-:W1:Y:S01]  /*0ec0*/  LDC.64 R2, c[0x0][0x380] ;  /* 0x0000e000ff027b82 */ /* 0x000e620000000a00 */
[----:B0-----:R-:W-:-:S04]  /*0ed0*/  IMAD R5, R0, 0x40, R5 ;  /* 0x0000004000057824 */ /* 0x001fc800078e0205 */
[----:B-1----:R-:W-:-:S05]  /*0ee0*/  IMAD.WIDE R2, R5, 0x30, R2 ;  /* 0x0000003005027825 */ /* 0x002fca00078e0202 */
[----:B------:R-:W-:Y:S04]  /*0ef0*/  STG.E.64 desc[UR4][R2.64+0x18], RZ ;  /* 0x000018ff02007986 */ /* 0x000fe8000c101b04 */
[----:B------:R-:W-:Y:S04]  /*0f00*/  STG.E desc[UR4][R2.64+0x20], RZ ;  /* 0x000020ff02007986 */ /* 0x000fe8000c101904 */
[----:B------:R-:W-:Y:S01]  /*0f10*/  STG.E.64 desc[UR4][R2.64+0x28], RZ ;  /* 0x000028ff02007986 */ /* 0x000fe2000c101b04 */
[----:B------:R-:W-:Y:S05]  /*0f20*/  EXIT ;  /* 0x000000000000794d */ /* 0x000fea0003800000 */
.L_x_22:
        /* <DEDUP_REMOVED lines=13> */
.L_x_25:


//--------------------- .nv.global.init           --------------------------
	.section	.nv.global.init,"aw",@progbits
	.align	4
.nv.global.init:
	.type		mrg32k3aM1SubSeq,@object
	.size		mrg32k3aM1SubSeq,(mrg32k3aM2SubSeq - mrg32k3aM1SubSeq)
mrg32k3aM1SubSeq:
        /*0000*/ 	.byte	0x0b, 0xcc, 0xee, 0x04, 0x73, 0x29, 0x8b, 0x6f, 0xf6, 0x53, 0x03, 0xf6, 0x23, 0xf6, 0xea, 0xda
        /* <DEDUP_REMOVED lines=125> */
	.type		mrg32k3aM2SubSeq,@object
	.size		mrg32k3aM2SubSeq,(mrg32k3aM1 - mrg32k3aM2SubSeq)
mrg32k3aM2SubSeq:
        /* <DEDUP_REMOVED lines=126> */
	.type		mrg32k3aM1,@object
	.size		mrg32k3aM1,(mrg32k3aM1Seq - mrg32k3aM1)
mrg32k3aM1:
        /* <DEDUP_REMOVED lines=144> */
	.type		mrg32k3aM1Seq,@object
	.size		mrg32k3aM1Seq,(mrg32k3aM2 - mrg32k3aM1Seq)
mrg32k3aM1Seq:
        /* <DEDUP_REMOVED lines=144> */
	.type		mrg32k3aM2,@object
	.size		mrg32k3aM2,(mrg32k3aM2Seq - mrg32k3aM2)
mrg32k3aM2:
        /* <DEDUP_REMOVED lines=144> */
	.type		mrg32k3aM2Seq,@object
	.size		mrg32k3aM2Seq,(precalc_xorwow_matrix - mrg32k3aM2Seq)
mrg32k3aM2Seq:
        /* <DEDUP_REMOVED lines=144> */
	.type		precalc_xorwow_matrix,@object
	.size		precalc_xorwow_matrix,(precalc_xorwow_offset_matrix - precalc_xorwow_matrix)
precalc_xorwow_matrix:
        /* <DEDUP_REMOVED lines=6400> */
	.type		precalc_xorwow_offset_matrix,@object
	.size		precalc_xorwow_offset_matrix,(.L_1 - precalc_xorwow_offset_matrix)
precalc_xorwow_offset_matrix:
        /* <DEDUP_REMOVED lines=6400> */
.L_1:


//--------------------- .nv.shared.reserved.0     --------------------------
	.section	.nv.shared.reserved.0,"aw",@nobits
	.weak		__nv_reservedSMEM_offset_0_alias
	.size		__nv_reservedSMEM_offset_0_alias, 0, 64
	.other		__nv_reservedSMEM_offset_0_alias,@"STO_CUDA_RESERVED_SHARED STV_DEFAULT"
__nv_reservedSMEM_offset_0_alias:
	.zero		0
	.zero		64


//--------------------- .nv.constant0._Z22generate_normal_kernelP17curandStateXORWOWiPf --------------------------
	.section	.nv.constant0._Z22generate_normal_kernelP17curandStateXORWOWiPf,"a",@progbits
	.sectionflags	@""
	.align	4
.nv.constant0._Z22generate_normal_kernelP17curandStateXORWOWiPf:
	.zero		920


//--------------------- .nv.constant0._Z12setup_kernelP17curandStateXORWOW --------------------------
	.section	.nv.constant0._Z12setup_kernelP17curandStateXORWOW,"a",@progbits
	.sectionflags	@""
	.align	4
.nv.constant0._Z12setup_kernelP17curandStateXORWOW:
	.zero		904


//--------------------- SYMBOLS --------------------------

	.type		.nv.reservedSmem.offset0,@object
	.size		.nv.reservedSmem.offset0,0x4
